	.target	sm_100

	.elftype	@"ET_EXEC"


//--------------------- .note.nv.tkinfo           --------------------------
	.section	.note.nv.tkinfo,"",@"SHT_NOTE"
	.sectionflags	@"SHF_NOTE_NV_TKINFO"
	.tkinfo
        /*0018*/ 	.word	0x00000081
        /*0030*/ 	.string	""
        /*0030*/ 	.string	"ptxas"
        /*0030*/ 	.string	"Cuda compilation tools, release 12.9, V12.9.86"
        /*0030*/ 	.string	"Build cuda_12.9.r12.9/compiler.36037853_0"
        /*0030*/ 	.string	"-regUsageLevel 10 -arch sm_100f -m 64 "



//--------------------- .note.nv.cuver            --------------------------
	.section	.note.nv.cuver,"",@"SHT_NOTE"
	.sectionflags	@"SHF_NOTE_NV_CUVER"
        /*0018*/ 	.short	0x0001
        /*001a*/ 	.short	0x0064
        /*001c*/ 	.short	0x0001
        /*001e*/ 	.short	0x0000
        /*0020*/ 	.short	0x0001
        /*0022*/ 	.short	0x0000


//--------------------- .nv.info                  --------------------------
	.section	.nv.info,"",@"SHT_CUDA_INFO"
	.align	4


	//----- nvinfo : EIATTR_REGCOUNT
	.align		4
        /*0000*/ 	.byte	0x04, 0x2f
        /*0002*/ 	.short	(.L_15 - .L_14)
	.align		4
.L_14:
        /*0004*/ 	.word	index@(_ZN9deep_gemm24sm100_fp8_gemm_1d1d_implILN4cute4UMMA5MajorE0ELS3_0ELj0ELj4096ELj7168ELj128ELj128ELj128ELj1ELj128ELj128ELj128ELj5ELj128ELj128ELj1ELb0ELj144ELNS_8GemmTypeE0ELb0EN7cutlass10bfloat16_tENS_16EpilogueIdentityEEEvPijjj14CUtensorMap_stS9_S9_S9_S9_)
        /*0008*/ 	.word	0x00000034


	//----- nvinfo : EIATTR_FRAME_SIZE
	.align		4
.L_15:
        /*000c*/ 	.byte	0x04, 0x11
        /*000e*/ 	.short	(.L_17 - .L_16)
	.align		4
.L_16:
        /*0010*/ 	.word	index@($__internal_3_$__cuda_sm20_div_u16)
        /*0014*/ 	.word	0x00000000


	//----- nvinfo : EIATTR_FRAME_SIZE
	.align		4
.L_17:
        /*0018*/ 	.byte	0x04, 0x11
        /*001a*/ 	.short	(.L_19 - .L_18)
	.align		4
.L_18:
        /*001c*/ 	.word	index@($__internal_2_$__cuda_sm10x_tcgen05_guardrail_trap_unallocated_columns_being_dealloced)
        /*0020*/ 	.word	0x00000000


	//----- nvinfo : EIATTR_FRAME_SIZE
	.align		4
.L_19:
        /*0024*/ 	.byte	0x04, 0x11
        /*0026*/ 	.short	(.L_21 - .L_20)
	.align		4
.L_20:
        /*0028*/ 	.word	index@($__internal_1_$__cuda_sm10x_tcgen05_guardrail_trap_phase_invalid_during_alloc)
        /*002c*/ 	.word	0x00000000


	//----- nvinfo : EIATTR_FRAME_SIZE
	.align		4
.L_21:
        /*0030*/ 	.byte	0x04, 0x11
        /*0032*/ 	.short	(.L_23 - .L_22)
	.align		4
.L_22:
        /*0034*/ 	.word	index@($__internal_0_$__cuda_sm10x_tcgen05_guardrail_trap_col_being_dealloced_not_returned_by_alloc)
        /*0038*/ 	.word	0x00000000


	//----- nvinfo : EIATTR_FRAME_SIZE
	.align		4
.L_23:
        /*003c*/ 	.byte	0x04, 0x11
        /*003e*/ 	.short	(.L_25 - .L_24)
	.align		4
.L_24:
        /*0040*/ 	.word	index@(_ZN9deep_gemm24sm100_fp8_gemm_1d1d_implILN4cute4UMMA5MajorE0ELS3_0ELj0ELj4096ELj7168ELj128ELj128ELj128ELj1ELj128ELj128ELj128ELj5ELj128ELj128ELj1ELb0ELj144ELNS_8GemmTypeE0ELb0EN7cutlass10bfloat16_tENS_16EpilogueIdentityEEEvPijjj14CUtensorMap_stS9_S9_S9_S9_)
        /*0044*/ 	.word	0x00000000


	//----- nvinfo : EIATTR_MIN_STACK_SIZE
	.align		4
.L_25:
        /*0048*/ 	.byte	0x04, 0x12
        /*004a*/ 	.short	(.L_27 - .L_26)
	.align		4
.L_26:
        /*004c*/ 	.word	index@(_ZN9deep_gemm24sm100_fp8_gemm_1d1d_implILN4cute4UMMA5MajorE0ELS3_0ELj0ELj4096ELj7168ELj128ELj128ELj128ELj1ELj128ELj128ELj128ELj5ELj128ELj128ELj1ELb0ELj144ELNS_8GemmTypeE0ELb0EN7cutlass10bfloat16_tENS_16EpilogueIdentityEEEvPijjj14CUtensorMap_stS9_S9_S9_S9_)
        /*0050*/ 	.word	0x00000000
.L_27:


//--------------------- .nv.info._ZN9deep_gemm24sm100_fp8_gemm_1d1d_implILN4cute4UMMA5MajorE0ELS3_0ELj0ELj4096ELj7168ELj128ELj128ELj128ELj1ELj128ELj128ELj128ELj5ELj128ELj128ELj1ELb0ELj144ELNS_8GemmTypeE0ELb0EN7cutlass10bfloat16_tENS_16EpilogueIdentityEEEvPijjj14CUtensorMap_stS9_S9_S9_S9_ --------------------------
	.section	.nv.info._ZN9deep_gemm24sm100_fp8_gemm_1d1d_implILN4cute4UMMA5MajorE0ELS3_0ELj0ELj4096ELj7168ELj128ELj128ELj128ELj1ELj128ELj128ELj128ELj5ELj128ELj128ELj1ELb0ELj144ELNS_8GemmTypeE0ELb0EN7cutlass10bfloat16_tENS_16EpilogueIdentityEEEvPijjj14CUtensorMap_stS9_S9_S9_S9_,"",@"SHT_CUDA_INFO"
	.sectionflags	@""
	.align	4


	//----- nvinfo : EIATTR_CUDA_API_VERSION
	.align		4
        /*0000*/ 	.byte	0x04, 0x37
        /*0002*/ 	.short	(.L_29 - .L_28)
.L_28:
        /*0004*/ 	.word	0x00000081


	//----- nvinfo : EIATTR_KPARAM_INFO
	.align		4
.L_29:
        /*0008*/ 	.byte	0x04, 0x17
        /*000a*/ 	.short	(.L_31 - .L_30)
.L_30:
        /*000c*/ 	.word	0x00000000
        /*0010*/ 	.short	0x0008
        /*0012*/ 	.short	0x0240
        /*0014*/ 	.byte	0x00, 0xf0, 0x01, 0x02


	//----- nvinfo : EIATTR_KPARAM_INFO
	.align		4
.L_31:
        /*0018*/ 	.byte	0x04, 0x17
        /*001a*/ 	.short	(.L_33 - .L_32)
.L_32:
        /*001c*/ 	.word	0x00000000
        /*0020*/ 	.short	0x0007
        /*0022*/ 	.short	0x01c0
        /*0024*/ 	.byte	0x00, 0xf0, 0x01, 0x02


	//----- nvinfo : EIATTR_KPARAM_INFO
	.align		4
.L_33:
        /*0028*/ 	.byte	0x04, 0x17
        /*002a*/ 	.short	(.L_35 - .L_34)
.L_34:
        /*002c*/ 	.word	0x00000000
        /*0030*/ 	.short	0x0006
        /*0032*/ 	.short	0x0140
        /*0034*/ 	.byte	0x00, 0xf0, 0x01, 0x02


	//----- nvinfo : EIATTR_KPARAM_INFO
	.align		4
.L_35:
        /*0038*/ 	.byte	0x04, 0x17
        /*003a*/ 	.short	(.L_37 - .L_36)
.L_36:
        /*003c*/ 	.word	0x00000000
        /*0040*/ 	.short	0x0005
        /*0042*/ 	.short	0x00c0
        /*0044*/ 	.byte	0x00, 0xf0, 0x01, 0x02


	//----- nvinfo : EIATTR_KPARAM_INFO
	.align		4
.L_37:
        /*0048*/ 	.byte	0x04, 0x17
        /*004a*/ 	.short	(.L_39 - .L_38)
.L_38:
        /*004c*/ 	.word	0x00000000
        /*0050*/ 	.short	0x0004
        /*0052*/ 	.short	0x0040
        /*0054*/ 	.byte	0x00, 0xf0, 0x01, 0x02


	//----- nvinfo : EIATTR_KPARAM_INFO
	.align		4
.L_39:
        /*0058*/ 	.byte	0x04, 0x17
        /*005a*/ 	.short	(.L_41 - .L_40)
.L_40:
        /*005c*/ 	.word	0x00000000
        /*0060*/ 	.short	0x0003
        /*0062*/ 	.short	0x0010
        /*0064*/ 	.byte	0x00, 0xf0, 0x11, 0x00


	//----- nvinfo : EIATTR_KPARAM_INFO
	.align		4
.L_41:
        /*0068*/ 	.byte	0x04, 0x17
        /*006a*/ 	.short	(.L_43 - .L_42)
.L_42:
        /*006c*/ 	.word	0x00000000
        /*0070*/ 	.short	0x0002
        /*0072*/ 	.short	0x000c
        /*0074*/ 	.byte	0x00, 0xf0, 0x11, 0x00


	//----- nvinfo : EIATTR_KPARAM_INFO
	.align		4
.L_43:
        /*0078*/ 	.byte	0x04, 0x17
        /*007a*/ 	.short	(.L_45 - .L_44)
.L_44:
        /*007c*/ 	.word	0x00000000
        /*0080*/ 	.short	0x0001
        /*0082*/ 	.short	0x0008
        /*0084*/ 	.byte	0x00, 0xf0, 0x11, 0x00


	//----- nvinfo : EIATTR_KPARAM_INFO
	.align		4
.L_45:
        /*0088*/ 	.byte	0x04, 0x17
        /*008a*/ 	.short	(.L_47 - .L_46)
.L_46:
        /*008c*/ 	.word	0x00000000
        /*0090*/ 	.short	0x0000
        /*0092*/ 	.short	0x0000
        /*0094*/ 	.byte	0x00, 0xf5, 0x21, 0x00


	//----- nvinfo : EIATTR_AT_ENTRY_FRAGMENTS
	.align		4
.L_47:
        /*0098*/ 	.byte	0x04, 0x4f
        /*009a*/ 	.short	(.L_49 - .L_48)


	//   ....[0]....
.L_48:
        /*009c*/ 	.word	0x00000004


	//----- nvinfo : EIATTR_RESERVED_SMEM_USED
	.align		4
.L_49:
        /*00a0*/ 	.byte	0x01, 0x41
	.zero		2


	//----- nvinfo : EIATTR_SPARSE_MMA_MASK
	.align		4
        /*00a4*/ 	.byte	0x03, 0x50
        /*00a6*/ 	.short	0x0000


	//----- nvinfo : EIATTR_TCGEN05_1CTA_USED
	.align		4
        /*00a8*/ 	.byte	0x01, 0x51
	.zero		2


	//----- nvinfo : EIATTR_MAXREG_COUNT
	.align		4
        /*00ac*/ 	.byte	0x03, 0x1b
        /*00ae*/ 	.short	0x00ff


	//----- nvinfo : EIATTR_NUM_BARRIERS
	.align		4
        /*00b0*/ 	.byte	0x02, 0x4c
        /*00b2*/ 	.byte	0x09
	.zero		1


	//----- nvinfo : EIATTR_INT_WARP_WIDE_INSTR_OFFSETS
	.align		4
        /*00b4*/ 	.byte	0x04, 0x31
        /*00b6*/ 	.short	(.L_51 - .L_50)


	//   ....[0]....
.L_50:
        /*00b8*/ 	.word	0x00003450


	//   ....[1]....
        /*00bc*/ 	.word	0x00003470


	//----- nvinfo : EIATTR_COOP_GROUP_MASK_REGIDS
	.align		4
.L_51:
        /*00c0*/ 	.byte	0x04, 0x29
        /*00c2*/ 	.short	(.L_53 - .L_52)


	//   ....[0]....
.L_52:
        /*00c4*/ 	.word	0xffffffff


	//   ....[1]....
        /*00c8*/ 	.word	0xffffffff


	//   ....[2]....
        /*00cc*/ 	.word	0xffffffff


	//   ....[3]....
        /*00d0*/ 	.word	0xffffffff


	//   ....[4]....
        /*00d4*/ 	.word	0xffffffff


	//   ....[5]....
        /*00d8*/ 	.word	0xffffffff


	//   ....[6]....
        /*00dc*/ 	.word	0xffffffff


	//   ....[7]....
        /*00e0*/ 	.word	0xffffffff


	//   ....[8]....
        /*00e4*/ 	.word	0xffffffff


	//   ....[9]....
        /*00e8*/ 	.word	0xffffffff


	//   ....[10]....
        /*00ec*/ 	.word	0xffffffff


	//   ....[11]....
        /*00f0*/ 	.word	0xffffffff


	//   ....[12]....
        /*00f4*/ 	.word	0xffffffff


	//----- nvinfo : EIATTR_COOP_GROUP_INSTR_OFFSETS
	.align		4
.L_53:
        /*00f8*/ 	.byte	0x04, 0x28
        /*00fa*/ 	.short	(.L_55 - .L_54)


	//   ....[0]....
.L_54:
        /*00fc*/ 	.word	0x00000030


	//   ....[1]....
        /*0100*/ 	.word	0x000004a0


	//   ....[2]....
        /*0104*/ 	.word	0x00000760


	//   ....[3]....
        /*0108*/ 	.word	0x00000bf0


	//   ....[4]....
        /*010c*/ 	.word	0x00000c80


	//   ....[5]....
        /*0110*/ 	.word	0x00001230


	//   ....[6]....
        /*0114*/ 	.word	0x00001250


	//   ....[7]....
        /*0118*/ 	.word	0x00001270


	//   ....[8]....
        /*011c*/ 	.word	0x000014c0


	//   ....[9]....
        /*0120*/ 	.word	0x000014f0


	//   ....[10]....
        /*0124*/ 	.word	0x00001530


	//   ....[11]....
        /*0128*/ 	.word	0x00003370


	//   ....[12]....
        /*012c*/ 	.word	0x00003530


	//----- nvinfo : EIATTR_VRC_CTA_INIT_COUNT
	.align		4
.L_55:
        /*0130*/ 	.byte	0x02, 0x4a
        /*0132*/ 	.byte	0x80
	.zero		1


	//----- nvinfo : EIATTR_MBARRIER_INSTR_OFFSETS
	.align		4
        /*0134*/ 	.byte	0x04, 0x39
        /*0136*/ 	.short	(.L_57 - .L_56)


	//   ....[0]....
.L_56:
        /*0138*/ 	.word	0x00000330
        /*013c*/ 	.word	0x000000ff
        /*0140*/ 	.word	0x00031400
        /*0144*/ 	.short	0x0100
        /*0146*/ 	.byte	0x05
	.zero		1


	//   ....[1]....
        /*0148*/ 	.word	0x00000340
        /*014c*/ 	.word	0x000000ff
        /*0150*/ 	.word	0x00031428
        /*0154*/ 	.short	0x0100
        /*0156*/ 	.byte	0x05
	.zero		1


	//   ....[2]....
        /*0158*/ 	.word	0x00000350
        /*015c*/ 	.word	0x000000ff
        /*0160*/ 	.word	0x00031450
        /*0164*/ 	.short	0x0100
        /*0166*/ 	.byte	0x05
	.zero		1


	//   ....[3]....
        /*0168*/ 	.word	0x00000360
        /*016c*/ 	.word	0x000000ff
        /*0170*/ 	.word	0x00031408
        /*0174*/ 	.short	0x0100
        /*0176*/ 	.byte	0x05
	.zero		1


	//   ....[4]....
        /*0178*/ 	.word	0x00000370
        /*017c*/ 	.word	0x000000ff
        /*0180*/ 	.word	0x00031430
        /*0184*/ 	.short	0x0100
        /*0186*/ 	.byte	0x05
	.zero		1


	//   ....[5]....
        /*0188*/ 	.word	0x00000380
        /*018c*/ 	.word	0x000000ff
        /*0190*/ 	.word	0x00031458
        /*0194*/ 	.short	0x0100
        /*0196*/ 	.byte	0x05
	.zero		1


	//   ....[6]....
        /*0198*/ 	.word	0x00000390
        /*019c*/ 	.word	0x000000ff
        /*01a0*/ 	.word	0x00031410
        /*01a4*/ 	.short	0x0100
        /*01a6*/ 	.byte	0x05
	.zero		1


	//   ....[7]....
        /*01a8*/ 	.word	0x000003a0
        /*01ac*/ 	.word	0x000000ff
        /*01b0*/ 	.word	0x00031438
        /*01b4*/ 	.short	0x0100
        /*01b6*/ 	.byte	0x05
	.zero		1


	//   ....[8]....
        /*01b8*/ 	.word	0x000003b0
        /*01bc*/ 	.word	0x000000ff
        /*01c0*/ 	.word	0x00031460
        /*01c4*/ 	.short	0x0100
        /*01c6*/ 	.byte	0x05
	.zero		1


	//   ....[9]....
        /*01c8*/ 	.word	0x000003c0
        /*01cc*/ 	.word	0x000000ff
        /*01d0*/ 	.word	0x00031418
        /*01d4*/ 	.short	0x0100
        /*01d6*/ 	.byte	0x05
	.zero		1


	//   ....[10]....
        /*01d8*/ 	.word	0x000003d0
        /*01dc*/ 	.word	0x000000ff
        /*01e0*/ 	.word	0x00031440
        /*01e4*/ 	.short	0x0100
        /*01e6*/ 	.byte	0x05
	.zero		1


	//   ....[11]....
        /*01e8*/ 	.word	0x000003e0
        /*01ec*/ 	.word	0x000000ff
        /*01f0*/ 	.word	0x00031468
        /*01f4*/ 	.short	0x0100
        /*01f6*/ 	.byte	0x05
	.zero		1


	//   ....[12]....
        /*01f8*/ 	.word	0x000003f0
        /*01fc*/ 	.word	0x000000ff
        /*0200*/ 	.word	0x00031420
        /*0204*/ 	.short	0x0100
        /*0206*/ 	.byte	0x05
	.zero		1


	//   ....[13]....
        /*0208*/ 	.word	0x00000400
        /*020c*/ 	.word	0x000000ff
        /*0210*/ 	.word	0x00031448
        /*0214*/ 	.short	0x0100
        /*0216*/ 	.byte	0x05
	.zero		1


	//   ....[14]....
        /*0218*/ 	.word	0x00000410
        /*021c*/ 	.word	0x000000ff
        /*0220*/ 	.word	0x00031470
        /*0224*/ 	.short	0x0100
        /*0226*/ 	.byte	0x05
	.zero		1


	//   ....[15]....
        /*0228*/ 	.word	0x00000420
        /*022c*/ 	.word	0x000000ff
        /*0230*/ 	.word	0x00031478
        /*0234*/ 	.short	0x0100
        /*0236*/ 	.byte	0x05
	.zero		1


	//   ....[16]....
        /*0238*/ 	.word	0x00000430
        /*023c*/ 	.word	0x000000ff
        /*0240*/ 	.word	0x00031488
        /*0244*/ 	.short	0x0100
        /*0246*/ 	.byte	0x05
	.zero		1


	//   ....[17]....
        /*0248*/ 	.word	0x00000440
        /*024c*/ 	.word	0x000000ff
        /*0250*/ 	.word	0x00031480
        /*0254*/ 	.short	0x0100
        /*0256*/ 	.byte	0x05
	.zero		1


	//   ....[18]....
        /*0258*/ 	.word	0x00000450
        /*025c*/ 	.word	0x000000ff
        /*0260*/ 	.word	0x00031490
        /*0264*/ 	.short	0x0100
        /*0266*/ 	.byte	0x05
	.zero		1


	//   ....[19]....
        /*0268*/ 	.word	0x00000a70
        /*026c*/ 	.word	0x00000006
        /*0270*/ 	.word	0x00031400
        /*0274*/ 	.short	0x010a
        /*0276*/ 	.byte	0xff
	.zero		1


	//   ....[20]....
        /*0278*/ 	.word	0x00000cf0
        /*027c*/ 	.word	0x00000004
        /*0280*/ 	.word	0x00000000
        /*0284*/ 	.short	0x0101
        /*0286*/ 	.byte	0xff
	.zero		1


	//   ....[21]....
        /*0288*/ 	.word	0x00000d00
        /*028c*/ 	.word	0x00000002
        /*0290*/ 	.word	0x00031400
        /*0294*/ 	.short	0x010a
        /*0296*/ 	.byte	0xff
	.zero		1


	//   ....[22]....
        /*0298*/ 	.word	0x00000da0
        /*029c*/ 	.word	0x00000002
        /*02a0*/ 	.word	0x00000000
        /*02a4*/ 	.short	0x0101
        /*02a6*/ 	.byte	0xff
	.zero		1


	//   ....[23]....
        /*02a8*/ 	.word	0x000010a0
        /*02ac*/ 	.word	0x00000000
        /*02b0*/ 	.word	0x00031488
        /*02b4*/ 	.short	0x010a
        /*02b6*/ 	.byte	0x08
	.zero		1


	//   ....[24]....
        /*02b8*/ 	.word	0x00001120
        /*02bc*/ 	.word	0x000000ff
        /*02c0*/ 	.word	0x00031450
        /*02c4*/ 	.short	0x010a
        /*02c6*/ 	.byte	0x0a
	.zero		1


	//   ....[25]....
        /*02c8*/ 	.word	0x00001490
        /*02cc*/ 	.word	0x000000ff
        /*02d0*/ 	.word	0x00031450
        /*02d4*/ 	.short	0x010a
        /*02d6*/ 	.byte	0x0d
	.zero		1


	//   ....[26]....
        /*02d8*/ 	.word	0x00001a80
        /*02dc*/ 	.word	0x00000009
        /*02e0*/ 	.word	0x00000028
        /*02e4*/ 	.short	0x010a
        /*02e6*/ 	.byte	0xff
	.zero		1


	//   ....[27]....
        /*02e8*/ 	.word	0x00001dc0
        /*02ec*/ 	.word	0x00000012
        /*02f0*/ 	.word	0x00000028
        /*02f4*/ 	.short	0x010a
        /*02f6*/ 	.byte	0xff
	.zero		1


	//   ....[28]....
        /*02f8*/ 	.word	0x00001fd0
        /*02fc*/ 	.word	0x00000016
        /*0300*/ 	.word	0x00000028
        /*0304*/ 	.short	0x010a
        /*0306*/ 	.byte	0xff
	.zero		1


	//   ....[29]....
        /*0308*/ 	.word	0x000021a0
        /*030c*/ 	.word	0x0000000a
        /*0310*/ 	.word	0x00000028
        /*0314*/ 	.short	0x010a
        /*0316*/ 	.byte	0xff
	.zero		1


	//   ....[30]....
        /*0318*/ 	.word	0x000027b0
        /*031c*/ 	.word	0x00000002
        /*0320*/ 	.word	0x00031478
        /*0324*/ 	.short	0x010a
        /*0326*/ 	.byte	0xff
	.zero		1


	//   ....[31]....
        /*0328*/ 	.word	0x000031e0
        /*032c*/ 	.word	0x00000002
        /*0330*/ 	.word	0x00000000
        /*0334*/ 	.short	0x0101
        /*0336*/ 	.byte	0xff
	.zero		1


	//   ....[32]....
        /*0338*/ 	.word	0x00003560
        /*033c*/ 	.word	0x00000006
        /*0340*/ 	.word	0x00031400
        /*0344*/ 	.short	0x010a
        /*0346*/ 	.byte	0xff
	.zero		1


	//   ....[33]....
        /*0348*/ 	.word	0x000035c0
        /*034c*/ 	.word	0x00000002
        /*0350*/ 	.word	0x00031400
        /*0354*/ 	.short	0x010a
        /*0356*/ 	.byte	0xff
	.zero		1


	//   ....[34]....
        /*0358*/ 	.word	0x00003640
        /*035c*/ 	.word	0x00000000
        /*0360*/ 	.word	0x00031488
        /*0364*/ 	.short	0x010a
        /*0366*/ 	.byte	0xff
	.zero		1


	//   ....[35]....
        /*0368*/ 	.word	0x000036b0
        /*036c*/ 	.word	0x00000002
        /*0370*/ 	.word	0x00031450
        /*0374*/ 	.short	0x010a
        /*0376*/ 	.byte	0xff
	.zero		1


	//   ....[36]....
        /*0378*/ 	.word	0x00003720
        /*037c*/ 	.word	0x00000002
        /*0380*/ 	.word	0x00031450
        /*0384*/ 	.short	0x010a
        /*0386*/ 	.byte	0xff
	.zero		1


	//   ....[37]....
        /*0388*/ 	.word	0x00003780
        /*038c*/ 	.word	0x00000009
        /*0390*/ 	.word	0x00000028
        /*0394*/ 	.short	0x010a
        /*0396*/ 	.byte	0xff
	.zero		1


	//   ....[38]....
        /*0398*/ 	.word	0x000037f0
        /*039c*/ 	.word	0x00000012
        /*03a0*/ 	.word	0x00000028
        /*03a4*/ 	.short	0x010a
        /*03a6*/ 	.byte	0xff
	.zero		1


	//   ....[39]....
        /*03a8*/ 	.word	0x00003850
        /*03ac*/ 	.word	0x00000016
        /*03b0*/ 	.word	0x00000028
        /*03b4*/ 	.short	0x010a
        /*03b6*/ 	.byte	0xff
	.zero		1


	//   ....[40]....
        /*03b8*/ 	.word	0x000038c0
        /*03bc*/ 	.word	0x0000000a
        /*03c0*/ 	.word	0x00000028
        /*03c4*/ 	.short	0x010a
        /*03c6*/ 	.byte	0xff
	.zero		1


	//   ....[41]....
        /*03c8*/ 	.word	0x00003920
        /*03cc*/ 	.word	0x00000002
        /*03d0*/ 	.word	0x00031478
        /*03d4*/ 	.short	0x010a
        /*03d6*/ 	.byte	0xff
	.zero		1


	//----- nvinfo : EIATTR_NUM_MBARRIERS
	.align		4
.L_57:
        /*03d8*/ 	.byte	0x03, 0x38
        /*03da*/ 	.short	0x0013


	//----- nvinfo : EIATTR_EXIT_INSTR_OFFSETS
	.align		4
        /*03dc*/ 	.byte	0x04, 0x1c
        /*03de*/ 	.short	(.L_59 - .L_58)


	//   ....[0]....
.L_58:
        /*03e0*/ 	.word	0x00000860


	//   ....[1]....
        /*03e4*/ 	.word	0x00000df0


	//   ....[2]....
        /*03e8*/ 	.word	0x00000ed0


	//   ....[3]....
        /*03ec*/ 	.word	0x000017b0


	//   ....[4]....
        /*03f0*/ 	.word	0x00001820


	//   ....[5]....
        /*03f4*/ 	.word	0x000023a0


	//   ....[6]....
        /*03f8*/ 	.word	0x00002400


	//   ....[7]....
        /*03fc*/ 	.word	0x00003350


	//   ....[8]....
        /*0400*/ 	.word	0x00003540


	//----- nvinfo : EIATTR_MAX_THREADS
	.align		4
.L_59:
        /*0404*/ 	.byte	0x04, 0x05
        /*0406*/ 	.short	(.L_61 - .L_60)
.L_60:
        /*0408*/ 	.word	0x00000100
        /*040c*/ 	.word	0x00000001
        /*0410*/ 	.word	0x00000001


	//----- nvinfo : EIATTR_CRS_STACK_SIZE
	.align		4
.L_61:
        /*0414*/ 	.byte	0x04, 0x1e
        /*0416*/ 	.short	(.L_63 - .L_62)
.L_62:
        /*0418*/ 	.word	0x00000000


	//----- nvinfo : EIATTR_CBANK_PARAM_SIZE
	.align		4
.L_63:
        /*041c*/ 	.byte	0x03, 0x19
        /*041e*/ 	.short	0x02c0


	//----- nvinfo : EIATTR_PARAM_CBANK
	.align		4
        /*0420*/ 	.byte	0x04, 0x0a
        /*0422*/ 	.short	(.L_65 - .L_64)
	.align		4
.L_64:
        /*0424*/ 	.word	index@(.nv.constant0._ZN9deep_gemm24sm100_fp8_gemm_1d1d_implILN4cute4UMMA5MajorE0ELS3_0ELj0ELj4096ELj7168ELj128ELj128ELj128ELj1ELj128ELj128ELj128ELj5ELj128ELj128ELj1ELb0ELj144ELNS_8GemmTypeE0ELb0EN7cutlass10bfloat16_tENS_16EpilogueIdentityEEEvPijjj14CUtensorMap_stS9_S9_S9_S9_)
        /*0428*/ 	.short	0x0380
        /*042a*/ 	.short	0x02c0


	//----- nvinfo : EIATTR_SW_WAR
	.align		4
.L_65:
        /*042c*/ 	.byte	0x04, 0x36
        /*042e*/ 	.short	(.L_67 - .L_66)
.L_66:
        /*0430*/ 	.word	0x00000008
.L_67:


//--------------------- .nv.compat                --------------------------
	.section	.nv.compat,"",@"SHT_CUDA_COMPAT_INFO"
	.align	4
        /*0000*/ 	.byte	0x02, 0x02, 0x02, 0x00, 0x02, 0x05, 0x05, 0x00, 0x02, 0x03, 0x01, 0x00, 0x02, 0x06, 0x01, 0x00


//--------------------- .nv.callgraph             --------------------------
	.section	.nv.callgraph,"",@"SHT_CUDA_CALLGRAPH"
	.align	4
	.sectionentsize	8
	.align		4
        /*0000*/ 	.word	0x00000000
	.align		4
        /*0004*/ 	.word	0xffffffff
	.align		4
        /*0008*/ 	.word	0x00000000
	.align		4
        /*000c*/ 	.word	0xfffffffe
	.align		4
        /*0010*/ 	.word	0x00000000
	.align		4
        /*0014*/ 	.word	0xfffffffd
	.align		4
        /*0018*/ 	.word	0x00000000
	.align		4
        /*001c*/ 	.word	0xfffffffc


//--------------------- .nv.constant4             --------------------------
	.section	.nv.constant4,"a",@progbits
	.align	8
	.align		8
.nv.constant4:
        /*0000*/ 	.dword	_ZN45_INTERNAL_61810737_9_kernel_cu_089bd3bb_923994cuda3std3__45__cpo5beginE
	.align		8
        /*0008*/ 	.dword	_ZN45_INTERNAL_61810737_9_kernel_cu_089bd3bb_923994cuda3std3__45__cpo3endE
	.align		8
        /*0010*/ 	.dword	_ZN45_INTERNAL_61810737_9_kernel_cu_089bd3bb_923994cuda3std3__45__cpo6cbeginE
	.align		8
        /*0018*/ 	.dword	_ZN45_INTERNAL_61810737_9_kernel_cu_089bd3bb_923994cuda3std3__45__cpo4cendE
	.align		8
        /*0020*/ 	.dword	_ZN45_INTERNAL_61810737_9_kernel_cu_089bd3bb_923994cuda3std3__447_GLOBAL__N__61810737_9_kernel_cu_089bd3bb_923996ignoreE
	.align		8
        /*0028*/ 	.dword	_ZN45_INTERNAL_61810737_9_kernel_cu_089bd3bb_923994cuda3std3__419piecewise_constructE
	.align		8
        /*0030*/ 	.dword	_ZN45_INTERNAL_61810737_9_kernel_cu_089bd3bb_923994cuda3std3__48in_placeE
	.align		8
        /*0038*/ 	.dword	_ZN45_INTERNAL_61810737_9_kernel_cu_089bd3bb_923994cuda3std6ranges3__45__cpo4swapE
	.align		8
        /*0040*/ 	.dword	_ZN45_INTERNAL_61810737_9_kernel_cu_089bd3bb_923994cuda3std6ranges3__45__cpo9iter_moveE
	.align		8
        /*0048*/ 	.dword	_ZN45_INTERNAL_61810737_9_kernel_cu_089bd3bb_923994cute7productE
	.align		8
        /*0050*/ 	.dword	_ZN45_INTERNAL_61810737_9_kernel_cu_089bd3bb_923994cute1_E


//--------------------- .text._ZN9deep_gemm24sm100_fp8_gemm_1d1d_implILN4cute4UMMA5MajorE0ELS3_0ELj0ELj4096ELj7168ELj128ELj128ELj128ELj1ELj128ELj128ELj128ELj5ELj128ELj128ELj1ELb0ELj144ELNS_8GemmTypeE0ELb0EN7cutlass10bfloat16_tENS_16EpilogueIdentityEEEvPijjj14CUtensorMap_stS9_S9_S9_S9_ --------------------------
	.section	.text._ZN9deep_gemm24sm100_fp8_gemm_1d1d_implILN4cute4UMMA5MajorE0ELS3_0ELj0ELj4096ELj7168ELj128ELj128ELj128ELj1ELj128ELj128ELj128ELj5ELj128ELj128ELj1ELb0ELj144ELNS_8GemmTypeE0ELb0EN7cutlass10bfloat16_tENS_16EpilogueIdentityEEEvPijjj14CUtensorMap_stS9_S9_S9_S9_,"ax",@progbits
	.align	128
        .global         _ZN9deep_gemm24sm100_fp8_gemm_1d1d_implILN4cute4UMMA5MajorE0ELS3_0ELj0ELj4096ELj7168ELj128ELj128ELj128ELj1ELj128ELj128ELj128ELj5ELj128ELj128ELj1ELb0ELj144ELNS_8GemmTypeE0ELb0EN7cutlass10bfloat16_tENS_16EpilogueIdentityEEEvPijjj14CUtensorMap_stS9_S9_S9_S9_
        .type           _ZN9deep_gemm24sm100_fp8_gemm_1d1d_implILN4cute4UMMA5MajorE0ELS3_0ELj0ELj4096ELj7168ELj128ELj128ELj128ELj1ELj128ELj128ELj128ELj5ELj128ELj128ELj1ELb0ELj144ELNS_8GemmTypeE0ELb0EN7cutlass10bfloat16_tENS_16EpilogueIdentityEEEvPijjj14CUtensorMap_stS9_S9_S9_S9_,@function
        .size           _ZN9deep_gemm24sm100_fp8_gemm_1d1d_implILN4cute4UMMA5MajorE0ELS3_0ELj0ELj4096ELj7168ELj128ELj128ELj128ELj1ELj128ELj128ELj128ELj5ELj128ELj128ELj1ELb0ELj144ELNS_8GemmTypeE0ELb0EN7cutlass10bfloat16_tENS_16EpilogueIdentityEEEvPijjj14CUtensorMap_stS9_S9_S9_S9_,(.L_x_69 - _ZN9deep_gemm24sm100_fp8_gemm_1d1d_implILN4cute4UMMA5MajorE0ELS3_0ELj0ELj4096ELj7168ELj128ELj128ELj128ELj1ELj128ELj128ELj128ELj5ELj128ELj128ELj1ELb0ELj144ELNS_8GemmTypeE0ELb0EN7cutlass10bfloat16_tENS_16EpilogueIdentityEEEvPijjj14CUtensorMap_stS9_S9_S9_S9_)
        .other          _ZN9deep_gemm24sm100_fp8_gemm_1d1d_implILN4cute4UMMA5MajorE0ELS3_0ELj0ELj4096ELj7168ELj128ELj128ELj128ELj1ELj128ELj128ELj128ELj5ELj128ELj128ELj1ELb0ELj144ELNS_8GemmTypeE0ELb0EN7cutlass10bfloat16_tENS_16EpilogueIdentityEEEvPijjj14CUtensorMap_stS9_S9_S9_S9_,@"STO_CUDA_ENTRY STV_DEFAULT"
_ZN9deep_gemm24sm100_fp8_gemm_1d1d_implILN4cute4UMMA5MajorE0ELS3_0ELj0ELj4096ELj7168ELj128ELj128ELj128ELj1ELj128ELj128ELj128ELj5ELj128ELj128ELj1ELb0ELj144ELNS_8GemmTypeE0ELb0EN7cutlass10bfloat16_tENS_16EpilogueIdentityEEEvPijjj14CUtensorMap_stS9_S9_S9_S9_:
.text._ZN9deep_gemm24sm100_fp8_gemm_1d1d_implILN4cute4UMMA5MajorE0ELS3_0ELj0ELj4096ELj7168ELj128ELj128ELj128ELj1ELj128ELj128ELj128ELj5ELj128ELj128ELj1ELb0ELj144ELNS_8GemmTypeE0ELb0EN7cutlass10bfloat16_tENS_16EpilogueIdentityEEEvPijjj14CUtensorMap_stS9_S9_S9_S9_:
[----:B------:R-:W1:Y:S01]  /*0000*/  LDC R1, c[0x0][0x37c] ;  /* 0x0000df00ff017b82 */ /* 0x000e620000000800 */
[----:B------:R-:W2:Y:S02]  /*0010*/  S2R R0, SR_TID.X ;  /* 0x0000000000007919 */ /* 0x000ea40000002100 */
[----:B--2---:R-:W-:-:S05]  /*0020*/  SHF.R.U32.HI R0, RZ, 0x5, R0 ;  /* 0x00000005ff007819 */ /* 0x004fca0000011600 */
[----:B------:R-:W2:Y:S02]  /*0030*/  SHFL.IDX PT, R3, R0, RZ, 0x1f ;  /* 0x00001fff00037589 */ /* 0x000ea400000e0000 */
[----:B--2---:R-:W-:-:S13]  /*0040*/  ISETP.NE.AND P0, PT, R3, 0x2, PT ;  /* 0x000000020300780c */ /* 0x004fda0003f05270 */
[----:B-1----:R-:W-:Y:S05]  /*0050*/  @!P0 BRA `(.L_x_0) ;  /* 0x00000004000c8947 */ /* 0x002fea0003800000 */
[----:B------:R-:W-:-:S13]  /*0060*/  ISETP.NE.AND P0, PT, R3, 0x1, PT ;  /* 0x000000010300780c */ /* 0x000fda0003f05270 */
[----:B------:R-:W-:Y:S05]  /*0070*/  @!P0 BRA `(.L_x_1) ;  /* 0x0000000000608947 */ /* 0x000fea0003800000 */
[----:B------:R-:W-:-:S13]  /*0080*/  ISETP.NE.AND P0, PT, R3, RZ, PT ;  /* 0x000000ff0300720c */ /* 0x000fda0003f05270 */
[----:B------:R-:W-:Y:S05]  /*0090*/  @P0 BRA `(.L_x_2) ;  /* 0x0000000400b40947 */ /* 0x000fea0003800000 */
[----:B------:R-:W-:Y:S01]  /*00a0*/  ELECT P0, URZ, PT ;  /* 0x0000000000ff782f */ /* 0x000fe20003800000 */
[----:B------:R-:W-:-:S12]  /*00b0*/  BSSY.RECONVERGENT B0, `(.L_x_3) ;  /* 0x0000013000007945 */ /* 0x000fd80003800200 */
[----:B------:R-:W-:Y:S05]  /*00c0*/  @!P0 BRA `(.L_x_4) ;  /* 0x0000000000448947 */ /* 0x000fea0003800000 */
[----:B------:R-:W1:Y:S02]  /*00d0*/  LDCU.64 UR4, c[0x0][0x348] ;  /* 0x00006900ff0477ac */ /* 0x000e640008000a00 */
[----:B-1----:R-:W-:Y:S02]  /*00e0*/  UIADD3 UR12, UP4, UPT, UR4, 0x40, URZ ;  /* 0x00000040040c7890 */ /* 0x002fe4000ff9e0ff */
[----:B------:R-:W-:Y:S02]  /*00f0*/  UIADD3 UR10, UP3, UPT, UR4, 0xc0, URZ ;  /* 0x000000c0040a7890 */ /* 0x000fe4000ff7e0ff */
[----:B------:R-:W-:Y:S02]  /*0100*/  UIADD3 UR8, UP2, UPT, UR4, 0x140, URZ ;  /* 0x0000014004087890 */ /* 0x000fe4000ff5e0ff */
[----:B------:R-:W-:Y:S02]  /*0110*/  UIADD3 UR6, UP1, UPT, UR4, 0x1c0, URZ ;  /* 0x000001c004067890 */ /* 0x000fe4000ff3e0ff */
[----:B------:R-:W-:-:S02]  /*0120*/  UIADD3 UR4, UP0, UPT, UR4, 0x240, URZ ;  /* 0x0000024004047890 */ /* 0x000fc4000ff1e0ff */
[----:B------:R-:W-:Y:S02]  /*0130*/  UIADD3.X UR13, UPT, UPT, URZ, UR5, URZ, UP4, !UPT ;  /* 0x00000005ff0d7290 */ /* 0x000fe4000a7fe4ff */
[----:B------:R-:W-:Y:S02]  /*0140*/  UIADD3.X UR11, UPT, UPT, URZ, UR5, URZ, UP3, !UPT ;  /* 0x00000005ff0b7290 */ /* 0x000fe40009ffe4ff */
[----:B------:R-:W-:Y:S02]  /*0150*/  UIADD3.X UR9, UPT, UPT, URZ, UR5, URZ, UP2, !UPT ;  /* 0x00000005ff097290 */ /* 0x000fe400097fe4ff */
[----:B------:R-:W-:Y:S02]  /*0160*/  UIADD3.X UR7, UPT, UPT, URZ, UR5, URZ, UP1, !UPT ;  /* 0x00000005ff077290 */ /* 0x000fe40008ffe4ff */
[----:B------:R-:W-:Y:S01]  /*0170*/  UIADD3.X UR5, UPT, UPT, URZ, UR5, URZ, UP0, !UPT ;  /* 0x00000005ff057290 */ /* 0x000fe200087fe4ff */
[----:B------:R1:W-:Y:S02]  /*0180*/  UTMACCTL.PF [UR12] ;  /* 0x000000000c0079b9 */ /* 0x0003e40008040000 */
[----:B------:R1:W-:Y:S02]  /*0190*/  UTMACCTL.PF [UR10] ;  /* 0x000000000a0079b9 */ /* 0x0003e40008040000 */
[----:B------:R1:W-:Y:S02]  /*01a0*/  UTMACCTL.PF [UR8] ;  /* 0x00000000080079b9 */ /* 0x0003e40008040000 */
[----:B------:R1:W-:Y:S02]  /*01b0*/  UTMACCTL.PF [UR6] ;  /* 0x00000000060079b9 */ /* 0x0003e40008040000 */
[----:B------:R1:W-:Y:S02]  /*01c0*/  UTMACCTL.PF [UR4] ;  /* 0x00000000040079b9 */ /* 0x0003e40008040000 */
[----:B-1----:R-:W-:Y:S01]  /*01d0*/  NOP ;  /* 0x0000000000007918 */ /* 0x002fe20000000000 */
.L_x_4:
[----:B------:R-:W-:Y:S05]  /*01e0*/  BSYNC.RECONVERGENT B0 ;  /* 0x0000000000007941 */ /* 0x000fea0003800200 */
.L_x_3:
[----:B------:R-:W-:Y:S05]  /*01f0*/  BRA `(.L_x_2) ;  /* 0x00000004005c7947 */ /* 0x000fea0003800000 */
.L_x_1:
[----:B------:R-:W-:Y:S01]  /*0200*/  ELECT P0, URZ, PT ;  /* 0x0000000000ff782f */ /* 0x000fe20003800000 */
[----:B------:R-:W-:-:S12]  /*0210*/  BSSY.RECONVERGENT B0, `(.L_x_5) ;  /* 0x0000026000007945 */ /* 0x000fd80003800200 */
[----:B------:R-:W-:Y:S05]  /*0220*/  @!P0 BRA `(.L_x_6) ;  /* 0x0000000000908947 */ /* 0x000fea0003800000 */
[----:B------:R-:W1:Y:S01]  /*0230*/  S2UR UR5, SR_CgaCtaId ;  /* 0x00000000000579c3 */ /* 0x000e620000008800 */
[----:B------:R-:W-:Y:S01]  /*0240*/  UMOV UR7, 0x400 ;  /* 0x0000040000077882 */ /* 0x000fe20000000000 */
[----:B------:R-:W-:Y:S01]  /*0250*/  UMOV UR6, 0x1 ;  /* 0x0000000100067882 */ /* 0x000fe20000000000 */
[----:B------:R-:W-:Y:S02]  /*0260*/  UMOV UR4, 0x20 ;  /* 0x0000002000047882 */ /* 0x000fe40000000000 */
[----:B------:R-:W-:-:S04]  /*0270*/  UIADD3 UR8, UPT, UPT, -UR4, 0x100000, URZ ;  /* 0x0010000004087890 */ /* 0x000fc8000fffe1ff */
[----:B------:R-:W-:Y:S02]  /*0280*/  USHF.L.U32 UR9, UR8, 0xb, URZ ;  /* 0x0000000b08097899 */ /* 0x000fe400080006ff */
[----:B------:R-:W-:Y:S01]  /*0290*/  USHF.L.U32 UR8, UR8, 0x1, URZ ;  /* 0x0000000108087899 */ /* 0x000fe200080006ff */
[----:B------:R-:W-:Y:S02]  /*02a0*/  UMOV UR4, 0x80 ;  /* 0x0000008000047882 */ /* 0x000fe40000000000 */
[----:B------:R-:W-:-:S04]  /*02b0*/  UIADD3 UR10, UPT, UPT, -UR4, 0x100000, URZ ;  /* 0x00100000040a7890 */ /* 0x000fc8000fffe1ff */
[----:B------:R-:W-:Y:S02]  /*02c0*/  USHF.L.U32 UR11, UR10, 0xb, URZ ;  /* 0x0000000b0a0b7899 */ /* 0x000fe400080006ff */
[----:B------:R-:W-:Y:S02]  /*02d0*/  USHF.L.U32 UR10, UR10, 0x1, URZ ;  /* 0x000000010a0a7899 */ /* 0x000fe400080006ff */
[----:B-1----:R-:W-:Y:S02]  /*02e0*/  ULEA UR5, UR5, UR7, 0x18 ;  /* 0x0000000705057291 */ /* 0x002fe4000f8ec0ff */
[----:B------:R-:W-:-:S04]  /*02f0*/  UIADD3 UR6, UPT, UPT, -UR6, 0x100000, URZ ;  /* 0x0010000006067890 */ /* 0x000fc8000fffe1ff */
[----:B------:R-:W-:Y:S02]  /*0300*/  USHF.L.U32 UR7, UR6, 0xb, URZ ;  /* 0x0000000b06077899 */ /* 0x000fe400080006ff */
[----:B------:R-:W-:Y:S01]  /*0310*/  USHF.L.U32 UR6, UR6, 0x1, URZ ;  /* 0x0000000106067899 */ /* 0x000fe200080006ff */
[----:B------:R-:W1:Y:S11]  /*0320*/  FENCE.VIEW.ASYNC.S ;  /* 0x00000000000073c6 */ /* 0x000e760000000000 */
[----:B-1----:R1:W2:Y:S01]  /*0330*/  SYNCS.EXCH.64 URZ, [UR5+0x31400], UR6 ;  /* 0x0314000605ff75b2 */ /* 0x0022a20008000100 */
[----:B------:R1:W3:Y:S01]  /*0340*/  SYNCS.EXCH.64 URZ, [UR5+0x31428], UR6 ;  /* 0x0314280605ff75b2 */ /* 0x0002e20008000100 */
[----:B------:R1:W4:Y:S01]  /*0350*/  SYNCS.EXCH.64 URZ, [UR5+0x31450], UR8 ;  /* 0x0314500805ff75b2 */ /* 0x0003220008000100 */
[----:B------:R1:W5:Y:S01]  /*0360*/  SYNCS.EXCH.64 URZ, [UR5+0x31408], UR6 ;  /* 0x0314080605ff75b2 */ /* 0x0003620008000100 */
[----:B------:R1:W1:Y:S01]  /*0370*/  SYNCS.EXCH.64 URZ, [UR5+0x31430], UR6 ;  /* 0x0314300605ff75b2 */ /* 0x0002620008000100 */
        /* <DEDUP_REMOVED lines=14> */
[----:B------:R-:W-:Y:S01]  /*0460*/  NOP ;  /* 0x0000000000007918 */ /* 0x000fe20000000000 */
.L_x_6:
[----:B-1----:R-:W-:Y:S05]  /*0470*/  BSYNC.RECONVERGENT B0 ;  /* 0x0000000000007941 */ /* 0x002fea0003800200 */
.L_x_5:
[----:B------:R-:W-:Y:S05]  /*0480*/  BRA `(.L_x_2) ;  /* 0x0000000000b87947 */ /* 0x000fea0003800000 */
.L_x_0:
[----:B------:R-:W1:Y:S01]  /*0490*/  S2UR UR6, SR_CgaCtaId ;  /* 0x00000000000679c3 */ /* 0x000e620000008800 */
[----:B------:R-:W-:Y:S01]  /*04a0*/  NOP ;  /* 0x0000000000007918 */ /* 0x000fe20000000000 */
[----:B------:R-:W-:Y:S01]  /*04b0*/  UMOV UR4, 0x40 ;  /* 0x0000004000047882 */ /* 0x000fe20000000000 */
[----:B------:R-:W-:Y:S01]  /*04c0*/  UMOV UR5, 0x400 ;  /* 0x0000040000057882 */ /* 0x000fe20000000000 */
[----:B-1----:R-:W-:Y:S02]  /*04d0*/  ULEA UR4, UR6, UR4, 0x18 ;  /* 0x0000000406047291 */ /* 0x002fe4000f8ec0ff */
[----:B------:R-:W-:-:S07]  /*04e0*/  ULEA UR5, UR6, UR5, 0x18 ;  /* 0x0000000506057291 */ /* 0x000fce000f8ec0ff */
[----:B------:R-:W1:Y:S02]  /*04f0*/  LDS.U8 R0, [UR4] ;  /* 0x00000004ff007984 */ /* 0x000e640008000000 */
[----:B-1----:R-:W-:-:S13]  /*0500*/  ISETP.NE.AND P0, PT, R0, RZ, PT ;  /* 0x000000ff0000720c */ /* 0x002fda0003f05270 */
[----:B------:R-:W-:Y:S05]  /*0510*/  @P0 BRA `(.L_x_7) ;  /* 0x00000000007c0947 */ /* 0x000fea0003800000 */
[----:B------:R-:W-:-:S13]  /*0520*/  ELECT P0, URZ, PT ;  /* 0x0000000000ff782f */ /* 0x000fda0003800000 */
[----:B------:R-:W-:Y:S05]  /*0530*/  @!P0 BRA `(.L_x_8) ;  /* 0x0000000000848947 */ /* 0x000fea0003800000 */
[----:B------:R-:W-:Y:S01]  /*0540*/  UMOV UR4, 0x10 ;  /* 0x0000001000047882 */ /* 0x000fe20000000000 */
[----:B------:R-:W-:-:S04]  /*0550*/  IMAD.MOV.U32 R2, RZ, RZ, 0xffff ;  /* 0x0000ffffff027424 */ /* 0x000fc800078e00ff */
[----:B------:R-:W-:Y:S04]  /*0560*/  DEPBAR.LE SB1, 0x36 ;  /* 0x00009d800000791a */ /* 0x000fe80000000000 */
[----:B------:R-:W1:Y:S02]  /*0570*/  UTCATOMSWS.FIND_AND_SET.ALIGN UP0, UR4, UR4 ;  /* 0x00000004000475e3 */ /* 0x000e640008000800 */
[----:B-1----:R-:W-:Y:S01]  /*0580*/  PLOP3.LUT P0, PT, PT, PT, UP0, 0x80, 0x8 ;  /* 0x000000000008781c */ /* 0x002fe20003f0f008 */
[----:B------:R-:W-:-:S03]  /*0590*/  IMAD.U32 R7, RZ, RZ, UR4 ;  /* 0x00000004ff077e24 */ /* 0x000fc6000f8e00ff */
[----:B------:R-:W-:-:S04]  /*05a0*/  SEL R0, RZ, 0xffffffff, !P0 ;  /* 0xffffffffff007807 */ /* 0x000fc80004000000 */
[----:B------:R-:W-:Y:S01]  /*05b0*/  ISETP.NE.AND P0, PT, R0, RZ, PT ;  /* 0x000000ff0000720c */ /* 0x000fe20003f05270 */
[----:B------:R-:W-:-:S12]  /*05c0*/  IMAD.MOV.U32 R0, RZ, RZ, 0x1 ;  /* 0x00000001ff007424 */ /* 0x000fd800078e00ff */
[----:B------:R-:W-:Y:S05]  /*05d0*/  @P0 BRA `(.L_x_9) ;  /* 0x0000000000240947 */ /* 0x000fea0003800000 */
.L_x_10:
[----:B------:R-:W-:Y:S05]  /*05e0*/  NANOSLEEP 0x64 ;  /* 0x000000640000795d */ /* 0x000fea0003800000 */
[----:B------:R-:W-:-:S05]  /*05f0*/  UMOV UR4, 0x10 ;  /* 0x0000001000047882 */ /* 0x000fca0000000000 */
[----:B------:R-:W-:Y:S04]  /*0600*/  DEPBAR.LE SB1, 0x36 ;  /* 0x00009d800000791a */ /* 0x000fe80000000000 */
[----:B------:R-:W1:Y:S02]  /*0610*/  UTCATOMSWS.FIND_AND_SET.ALIGN UP0, UR4, UR4 ;  /* 0x00000004000475e3 */ /* 0x000e640008000800 */
[----:B-1----:R-:W-:Y:S01]  /*0620*/  PLOP3.LUT P0, PT, PT, PT, UP0, 0x80, 0x8 ;  /* 0x000000000008781c */ /* 0x002fe20003f0f008 */
[----:B------:R-:W-:-:S03]  /*0630*/  IMAD.U32 R7, RZ, RZ, UR4 ;  /* 0x00000004ff077e24 */ /* 0x000fc6000f8e00ff */
[----:B------:R-:W-:-:S04]  /*0640*/  SEL R4, RZ, 0xffffffff, !P0 ;  /* 0xffffffffff047807 */ /* 0x000fc80004000000 */
[----:B------:R-:W-:-:S13]  /*0650*/  ISETP.NE.AND P0, PT, R4, RZ, PT ;  /* 0x000000ff0400720c */ /* 0x000fda0003f05270 */
[----:B------:R-:W-:Y:S05]  /*0660*/  @!P0 BRA `(.L_x_10) ;  /* 0xfffffffc00dc8947 */ /* 0x000fea000383ffff */
.L_x_9:
[C---:B------:R-:W-:Y:S01]  /*0670*/  VIADD R5, R7.reuse, 0x10 ;  /* 0x0000001007057836 */ /* 0x040fe20000000000 */
[----:B------:R-:W-:Y:S01]  /*0680*/  UMOV UR4, 0x50 ;  /* 0x0000005000047882 */ /* 0x000fe20000000000 */
[----:B------:R-:W-:Y:S01]  /*0690*/  SHF.L.U32 R2, R2, R7, RZ ;  /* 0x0000000702027219 */ /* 0x000fe200000006ff */
[----:B------:R-:W-:Y:S01]  /*06a0*/  ULEA UR4, UR6, UR4, 0x18 ;  /* 0x0000000406047291 */ /* 0x000fe2000f8ec0ff */
[----:B------:R-:W-:Y:S01]  /*06b0*/  IMAD.SHL.U32 R7, R7, 0x20, RZ ;  /* 0x0000002007077824 */ /* 0x000fe200078e00ff */
[----:B------:R-:W-:-:S04]  /*06c0*/  SHF.L.U32 R5, R0, R5, RZ ;  /* 0x0000000500057219 */ /* 0x000fc800000006ff */
[----:B------:R-:W-:-:S05]  /*06d0*/  LOP3.LUT R2, R5, R2, RZ, 0xfc, !PT ;  /* 0x0000000205027212 */ /* 0x000fca00078efcff */
[----:B------:R1:W-:Y:S04]  /*06e0*/  ATOMS.OR RZ, [UR4], R2 ;  /* 0x00000002ffff798c */ /* 0x0003e8000b000004 */
[----:B------:R1:W-:Y:S01]  /*06f0*/  STS [UR5+0x31498], R7 ;  /* 0x03149807ff007988 */ /* 0x0003e20008000805 */
[----:B------:R-:W-:Y:S05]  /*0700*/  BRA `(.L_x_8) ;  /* 0x0000000000107947 */ /* 0x000fea0003800000 */
.L_x_7:
[----:B------:R-:W-:Y:S02]  /*0710*/  MOV R0, 0xffffffff ;  /* 0xffffffff00007802 */ /* 0x000fe40000000f00 */
[----:B------:R-:W-:-:S03]  /*0720*/  MOV R4, 0x750 ;  /* 0x0000075000047802 */ /* 0x000fc60000000f00 */
[----:B------:R1:W-:Y:S04]  /*0730*/  STS [UR5+0x31498], R0 ;  /* 0x03149800ff007988 */ /* 0x0003e80008000805 */
[----:B-1----:R-:W-:Y:S05]  /*0740*/  CALL.REL.NOINC `($__internal_1_$__cuda_sm10x_tcgen05_guardrail_trap_phase_invalid_during_alloc) ;  /* 0x0000003000947944 */ /* 0x002fea0003c00000 */
.L_x_8:
[----:B------:R-:W-:Y:S05]  /*0750*/  WARPSYNC.ALL ;  /* 0x0000000000007948 */ /* 0x000fea0003800000 */
[----:B------:R-:W-:Y:S01]  /*0760*/  NOP ;  /* 0x0000000000007918 */ /* 0x000fe20000000000 */
.L_x_2:
[----:B------:R-:W1:Y:S02]  /*0770*/  LDC R0, c[0x0][0x388] ;  /* 0x0000e200ff007b82 */ /* 0x000e640000000800 */
[----:B-1----:R-:W1:Y:S06]  /*0780*/  S2R R2, SR_LANEID ;  /* 0x0000000000027919 */ /* 0x002e6c0000000000 */
[----:B--2345:R-:W-:Y:S01]  /*0790*/  BAR.SYNC.DEFER_BLOCKING 0x0 ;  /* 0x0000000000007b1d */ /* 0x03cfe20000010000 */
[----:B------:R-:W-:Y:S01]  /*07a0*/  ISETP.NE.AND P0, PT, R3, RZ, PT ;  /* 0x000000ff0300720c */ /* 0x000fe20003f05270 */
[----:B------:R-:W-:-:S05]  /*07b0*/  VIADD R0, R0, 0x7f ;  /* 0x0000007f00007836 */ /* 0x000fca0000000000 */
[----:B------:R-:W-:-:S05]  /*07c0*/  SHF.R.U32.HI R32, RZ, 0x7, R0 ;  /* 0x00000007ff207819 */ /* 0x000fca0000011600 */
[----:B------:R-:W-:Y:S02]  /*07d0*/  IMAD.SHL.U32 R4, R32, 0x20, RZ ;  /* 0x0000002020047824 */ /* 0x000fe400078e00ff */
[----:B-1----:R-:W-:Y:S05]  /*07e0*/  @!P0 BRA `(.L_x_11) ;  /* 0x0000000c00fc8947 */ /* 0x002fea0003800000 */
[----:B------:R-:W-:Y:S01]  /*07f0*/  ISETP.NE.AND P0, PT, R3, 0x1, PT ;  /* 0x000000010300780c */ /* 0x000fe20003f05270 */
[----:B------:R-:W1:-:S12]  /*0800*/  S2UR UR5, SR_CgaCtaId ;  /* 0x00000000000579c3 */ /* 0x000e580000008800 */
[----:B------:R-:W-:Y:S05]  /*0810*/  @!P0 BRA `(.L_x_12) ;  /* 0x0000000400808947 */ /* 0x000fea0003800000 */
[----:B------:R-:W-:-:S13]  /*0820*/  ISETP.NE.AND P0, PT, R3, 0x2, PT ;  /* 0x000000020300780c */ /* 0x000fda0003f05270 */
[----:B------:R-:W-:Y:S05]  /*0830*/  @P0 BRA `(.L_x_13) ;  /* 0x0000001800e80947 */ /* 0x000fea0003800000 */
[----:B------:R-:W2:Y:S02]  /*0840*/  S2UR UR4, SR_CTAID.X ;  /* 0x00000000000479c3 */ /* 0x000ea40000002500 */
[----:B--2---:R-:W-:-:S13]  /*0850*/  ISETP.LE.U32.AND P0, PT, R4, UR4, PT ;  /* 0x0000000404007c0c */ /* 0x004fda000bf03070 */
[----:B-1----:R-:W-:Y:S05]  /*0860*/  @P0 EXIT ;  /* 0x000000000000094d */ /* 0x002fea0003800000 */
[----:B------:R-:W-:Y:S01]  /*0870*/  SHF.R.U32.HI R3, RZ, 0x3, R2 ;  /* 0x00000003ff037819 */ /* 0x000fe20000011602 */
[----:B------:R-:W-:Y:S01]  /*0880*/  ULOP3.LUT UR4, URZ, UR4, URZ, 0x33, !UPT ;  /* 0x00000004ff047292 */ /* 0x000fe2000f8e33ff */
[----:B------:R-:W-:Y:S01]  /*0890*/  HFMA2 R9, -RZ, RZ, 0, 0 ;  /* 0x00000000ff097431 */ /* 0x000fe200000001ff */
[----:B------:R-:W-:Y:S01]  /*08a0*/  UMOV UR5, URZ ;  /* 0x000000ff00057c82 */ /* 0x000fe20008000000 */
[C---:B------:R-:W-:Y:S01]  /*08b0*/  LOP3.LUT R21, R3.reuse, 0x1, RZ, 0x3c, !PT ;  /* 0x0000000103157812 */ /* 0x040fe200078e3cff */
[C---:B------:R-:W-:Y:S01]  /*08c0*/  IMAD.SHL.U32 R23, R3.reuse, 0x20, RZ ;  /* 0x0000002003177824 */ /* 0x040fe200078e00ff */
[C---:B------:R-:W-:Y:S01]  /*08d0*/  LOP3.LUT R5, R3.reuse, 0x2, RZ, 0x3c, !PT ;  /* 0x0000000203057812 */ /* 0x040fe200078e3cff */
[----:B------:R-:W-:Y:S01]  /*08e0*/  VIADD R27, R4, UR4 ;  /* 0x00000004041b7c36 */ /* 0x000fe20008000000 */
[----:B------:R-:W-:Y:S01]  /*08f0*/  LOP3.LUT R19, R3, 0x3, RZ, 0x3c, !PT ;  /* 0x0000000303137812 */ /* 0x000fe200078e3cff */
[----:B------:R-:W-:Y:S01]  /*0900*/  IMAD R22, R2, 0x4, R3 ;  /* 0x0000000402167824 */ /* 0x000fe200078e0203 */
[----:B------:R-:W-:Y:S01]  /*0910*/  LOP3.LUT R25, R23, 0x20, RZ, 0x3c, !PT ;  /* 0x0000002017197812 */ /* 0x000fe200078e3cff */
[----:B------:R-:W-:Y:S01]  /*0920*/  IMAD.HI.U32 R27, R27, 0x38e38e39, RZ ;  /* 0x38e38e391b1b7827 */ /* 0x000fe200078e00ff */
[----:B------:R-:W-:-:S02]  /*0930*/  LOP3.LUT R3, R23, 0x40, RZ, 0x3c, !PT ;  /* 0x0000004017037812 */ /* 0x000fc400078e3cff */
[CC--:B------:R-:W-:Y:S01]  /*0940*/  IADD3 R26, PT, PT, R23.reuse, R2.reuse, RZ ;  /* 0x00000002171a7210 */ /* 0x0c0fe20007ffe0ff */
[C---:B------:R-:W-:Y:S01]  /*0950*/  IMAD R21, R2.reuse, 0x4, R21 ;  /* 0x0000000402157824 */ /* 0x040fe200078e0215 */
[----:B------:R-:W-:Y:S01]  /*0960*/  LOP3.LUT R23, R23, 0x60, RZ, 0x3c, !PT ;  /* 0x0000006017177812 */ /* 0x000fe200078e3cff */
[C---:B------:R-:W-:Y:S01]  /*0970*/  IMAD R20, R2.reuse, 0x4, R5 ;  /* 0x0000000402147824 */ /* 0x040fe200078e0205 */
[----:B------:R-:W-:Y:S01]  /*0980*/  LEA R19, R2, R19, 0x2 ;  /* 0x0000001302137211 */ /* 0x000fe200078e10ff */
[--C-:B------:R-:W-:Y:S01]  /*0990*/  IMAD.IADD R25, R25, 0x1, R2.reuse ;  /* 0x0000000119197824 */ /* 0x100fe200078e0202 */
[----:B------:R-:W-:Y:S01]  /*09a0*/  IADD3 R23, PT, PT, R23, R2, RZ ;  /* 0x0000000217177210 */ /* 0x000fe20007ffe0ff */
[----:B------:R-:W-:Y:S01]  /*09b0*/  IMAD.IADD R24, R3, 0x1, R2 ;  /* 0x0000000103187824 */ /* 0x000fe200078e0202 */
[----:B------:R-:W-:Y:S01]  /*09c0*/  SHF.R.U32.HI R27, RZ, 0x5, R27 ;  /* 0x00000005ff1b7819 */ /* 0x000fe2000001161b */
[----:B------:R-:W-:-:S07]  /*09d0*/  IMAD.MOV.U32 R2, RZ, RZ, RZ ;  /* 0x000000ffff027224 */ /* 0x000fce00078e00ff */
.L_x_18:
[----:B------:R-:W1:Y:S01]  /*09e0*/  S2R R0, SR_CgaCtaId ;  /* 0x0000000000007919 */ /* 0x000e620000008800 */
[----:B------:R-:W-:Y:S01]  /*09f0*/  MOV R3, 0x400 ;  /* 0x0000040000037802 */ /* 0x000fe20000000f00 */
[----:B------:R-:W-:-:S03]  /*0a00*/  UMOV UR4, URZ ;  /* 0x000000ff00047c82 */ /* 0x000fc60008000000 */
[----:B-1----:R-:W-:-:S07]  /*0a10*/  LEA R0, R0, R3, 0x18 ;  /* 0x0000000300007211 */ /* 0x002fce00078ec0ff */
.L_x_17:
[C---:B------:R-:W-:Y:S01]  /*0a20*/  IMAD R6, R9.reuse, 0x8, R0 ;  /* 0x0000000809067824 */ /* 0x040fe200078e0200 */
[C---:B------:R-:W-:Y:S01]  /*0a30*/  ISETP.NE.AND P0, PT, R9.reuse, 0x4, PT ;  /* 0x000000040900780c */ /* 0x040fe20003f05270 */
[----:B------:R-:W-:Y:S01]  /*0a40*/  IMAD.U32 R11, R2, -0x80000000, RZ ;  /* 0x80000000020b7824 */ /* 0x000fe200078e00ff */
[----:B------:R-:W-:Y:S01]  /*0a50*/  ULOP3.LUT UP0, URZ, UR4, 0x2, URZ, 0xc0, !UPT ;  /* 0x0000000204ff7892 */ /* 0x000fe2000f80c0ff */
[----:B------:R-:W-:Y:S02]  /*0a60*/  VIADD R5, R9, 0x1 ;  /* 0x0000000109057836 */ /* 0x000fe40000000000 */
[----:B------:R-:W1:Y:S01]  /*0a70*/  SYNCS.PHASECHK.TRANS64.TRYWAIT P1, [R6+URZ+0x31400], R11 ;  /* 0x0314000b060075a7 */ /* 0x000e6200080211ff */
[----:B------:R-:W-:Y:S02]  /*0a80*/  VIADD R4, R6, 0x31450 ;  /* 0x0003145006047836 */ /* 0x000fe40000000000 */
[----:B------:R-:W-:-:S03]  /*0a90*/  SEL R5, R5, RZ, P0 ;  /* 0x000000ff05057207 */ /* 0x000fc60000000000 */
[----:B------:R-:W-:Y:S02]  /*0aa0*/  PRMT R4, RZ, 0x654, R4 ;  /* 0x00000654ff047816 */ /* 0x000fe40000000004 */
[----:B------:R-:W-:-:S04]  /*0ab0*/  ISETP.NE.AND P0, PT, R5, RZ, PT ;  /* 0x000000ff0500720c */ /* 0x000fc80003f05270 */
[----:B------:R-:W-:-:S04]  /*0ac0*/  SEL R3, RZ, 0x1, P0 ;  /* 0x00000001ff037807 */ /* 0x000fc80000000000 */
[----:B------:R-:W-:Y:S01]  /*0ad0*/  LOP3.LUT R3, R2, R3, RZ, 0x3c, !PT ;  /* 0x0000000302037212 */ /* 0x000fe200078e3cff */
[----:B------:R-:W-:-:S04]  /*0ae0*/  IMAD R2, R5, 0x8, R0 ;  /* 0x0000000805027824 */ /* 0x000fc800078e0200 */
[----:B------:R-:W-:Y:S01]  /*0af0*/  IMAD.U32 R7, R3, -0x80000000, RZ ;  /* 0x8000000003077824 */ /* 0x000fe200078e00ff */
[----:B-1----:R-:W-:Y:S06]  /*0b00*/  @!P1 BRA `(.L_x_14) ;  /* 0x0000002800909947 */ /* 0x002fec0003800000 */
.L_x_46:
[----:B------:R-:W-:Y:S05]  /*0b10*/  BRA.U UP0, `(.L_x_15) ;  /* 0x0000000100747547 */ /* 0x000fea000b800000 */
[----:B-1----:R-:W-:-:S04]  /*0b20*/  LEA R6, R9, R0, 0x9 ;  /* 0x0000000009067211 */ /* 0x002fc800078e48ff */
[-C--:B------:R-:W-:Y:S01]  /*0b30*/  LEA R18, R26, R6.reuse, 0x2 ;  /* 0x000000061a127211 */ /* 0x080fe200078e10ff */
[--C-:B------:R-:W-:Y:S01]  /*0b40*/  IMAD R15, R25, 0x4, R6.reuse ;  /* 0x00000004190f7824 */ /* 0x100fe200078e0206 */
[-C--:B------:R-:W-:Y:S01]  /*0b50*/  LEA R14, R24, R6.reuse, 0x2 ;  /* 0x00000006180e7211 */ /* 0x080fe200078e10ff */
[--C-:B------:R-:W-:Y:S01]  /*0b60*/  IMAD R12, R23, 0x4, R6.reuse ;  /* 0x00000004170c7824 */ /* 0x100fe200078e0206 */
[-C--:B------:R-:W-:Y:S01]  /*0b70*/  LEA R10, R22, R6.reuse, 0x2 ;  /* 0x00000006160a7211 */ /* 0x080fe200078e10ff */
[----:B------:R-:W1:Y:S01]  /*0b80*/  LDS R17, [R18+0x30000] ;  /* 0x0300000012117984 */ /* 0x000e620000000800 */
[--C-:B------:R-:W-:Y:S01]  /*0b90*/  IMAD R9, R21, 0x4, R6.reuse ;  /* 0x0000000415097824 */ /* 0x100fe200078e0206 */
[----:B------:R-:W-:Y:S01]  /*0ba0*/  LEA R8, R20, R6, 0x2 ;  /* 0x0000000614087211 */ /* 0x000fe200078e10ff */
[----:B------:R-:W-:Y:S01]  /*0bb0*/  IMAD R6, R19, 0x4, R6 ;  /* 0x0000000413067824 */ /* 0x000fe200078e0206 */
[----:B------:R-:W2:Y:S04]  /*0bc0*/  LDS R16, [R15+0x30000] ;  /* 0x030000000f107984 */ /* 0x000ea80000000800 */
[----:B------:R-:W3:Y:S04]  /*0bd0*/  LDS R13, [R14+0x30000] ;  /* 0x030000000e0d7984 */ /* 0x000ee80000000800 */
[----:B------:R-:W4:Y:S01]  /*0be0*/  LDS R11, [R12+0x30000] ;  /* 0x030000000c0b7984 */ /* 0x000f220000000800 */
[----:B------:R-:W-:-:S03]  /*0bf0*/  NOP ;  /* 0x0000000000007918 */ /* 0x000fc60000000000 */
[----:B-1----:R-:W-:Y:S04]  /*0c00*/  STS [R10+0x30000], R17 ;  /* 0x030000110a007388 */ /* 0x002fe80000000800 */
[----:B--2---:R-:W-:Y:S04]  /*0c10*/  STS [R9+0x30000], R16 ;  /* 0x0300001009007388 */ /* 0x004fe80000000800 */
[----:B---3--:R-:W-:Y:S04]  /*0c20*/  STS [R8+0x30000], R13 ;  /* 0x0300000d08007388 */ /* 0x008fe80000000800 */
[----:B----4-:R-:W-:Y:S04]  /*0c30*/  STS [R6+0x30000], R11 ;  /* 0x0300000b06007388 */ /* 0x010fe80000000800 */
[----:B------:R-:W1:Y:S04]  /*0c40*/  LDS R29, [R18+0x30a00] ;  /* 0x030a0000121d7984 */ /* 0x000e680000000800 */
[----:B------:R-:W2:Y:S04]  /*0c50*/  LDS R28, [R15+0x30a00] ;  /* 0x030a00000f1c7984 */ /* 0x000ea80000000800 */
[----:B------:R-:W3:Y:S04]  /*0c60*/  LDS R31, [R14+0x30a00] ;  /* 0x030a00000e1f7984 */ /* 0x000ee80000000800 */
[----:B------:R-:W4:Y:S01]  /*0c70*/  LDS R33, [R12+0x30a00] ;  /* 0x030a00000c217984 */ /* 0x000f220000000800 */
[----:B------:R-:W-:-:S03]  /*0c80*/  NOP ;  /* 0x0000000000007918 */ /* 0x000fc60000000000 */
[----:B-1----:R5:W-:Y:S04]  /*0c90*/  STS [R10+0x30a00], R29 ;  /* 0x030a001d0a007388 */ /* 0x002be80000000800 */
[----:B--2---:R5:W-:Y:S04]  /*0ca0*/  STS [R9+0x30a00], R28 ;  /* 0x030a001c09007388 */ /* 0x004be80000000800 */
[----:B---3--:R5:W-:Y:S04]  /*0cb0*/  STS [R8+0x30a00], R31 ;  /* 0x030a001f08007388 */ /* 0x008be80000000800 */
[----:B----4-:R5:W-:Y:S01]  /*0cc0*/  STS [R6+0x30a00], R33 ;  /* 0x030a002106007388 */ /* 0x010be20000000800 */
[----:B------:R1:W-:Y:S06]  /*0cd0*/  MEMBAR.ALL.CTA ;  /* 0x0000000000007992 */ /* 0x0003ec0000008000 */
[----:B-1----:R-:W2:Y:S02]  /*0ce0*/  FENCE.VIEW.ASYNC.S ;  /* 0x00000000000073c6 */ /* 0x002ea40000000000 */
.L_x_15:
[----:B--2---:R2:W-:Y:S01]  /*0cf0*/  SYNCS.ARRIVE.TRANS64.RED.A1T0 RZ, [R4+URZ], RZ ;  /* 0x000000ff04ff79a7 */ /* 0x0045e200081004ff */
[----:B------:R-:W3:Y:S02]  /*0d00*/  SYNCS.PHASECHK.TRANS64.TRYWAIT P0, [R2+URZ+0x31400], R7 ;  /* 0x03140007020075a7 */ /* 0x000ee400080011ff */
[----:B--23--:R-:W-:Y:S05]  /*0d10*/  @!P0 BRA `(.L_x_16) ;  /* 0x0000002800248947 */ /* 0x00cfea0003800000 */
.L_x_48:
[C---:B------:R-:W-:Y:S01]  /*0d20*/  ISETP.NE.AND P0, PT, R5.reuse, 0x4, PT ;  /* 0x000000040500780c */ /* 0x040fe20003f05270 */
[----:B------:R-:W-:Y:S01]  /*0d30*/  VIADD R5, R5, 0x1 ;  /* 0x0000000105057836 */ /* 0x000fe20000000000 */
[----:B------:R-:W-:Y:S01]  /*0d40*/  UIADD3 UR4, UPT, UPT, UR4, 0x2, URZ ;  /* 0x0000000204047890 */ /* 0x000fe2000fffe0ff */
[----:B-1----:R-:W-:-:S03]  /*0d50*/  VIADD R2, R2, 0x31450 ;  /* 0x0003145002027836 */ /* 0x002fc60000000000 */
[----:B-----5:R-:W-:Y:S01]  /*0d60*/  SEL R9, R5, RZ, P0 ;  /* 0x000000ff05097207 */ /* 0x020fe20000000000 */
[----:B------:R-:W-:Y:S01]  /*0d70*/  UISETP.NE.AND UP0, UPT, UR4, 0x38, UPT ;  /* 0x000000380400788c */ /* 0x000fe2000bf05270 */
[----:B------:R-:W-:Y:S02]  /*0d80*/  PRMT R2, RZ, 0x654, R2 ;  /* 0x00000654ff027816 */ /* 0x000fe40000000002 */
[----:B------:R-:W-:Y:S02]  /*0d90*/  ISETP.NE.AND P0, PT, R9, RZ, PT ;  /* 0x000000ff0900720c */ /* 0x000fe40003f05270 */
[----:B------:R1:W-:Y:S02]  /*0da0*/  SYNCS.ARRIVE.TRANS64.RED.A1T0 RZ, [R2+URZ], RZ ;  /* 0x000000ff02ff79a7 */ /* 0x0003e400081004ff */
[----:B-1----:R-:W-:-:S04]  /*0db0*/  SEL R2, RZ, 0x1, P0 ;  /* 0x00000001ff027807 */ /* 0x002fc80000000000 */
[----:B------:R-:W-:Y:S01]  /*0dc0*/  LOP3.LUT R2, R3, R2, RZ, 0x3c, !PT ;  /* 0x0000000203027212 */ /* 0x000fe200078e3cff */
[----:B------:R-:W-:Y:S06]  /*0dd0*/  BRA.U UP0, `(.L_x_17) ;  /* 0xfffffffd00107547 */ /* 0x000fec000b83ffff */
[----:B------:R-:W-:-:S13]  /*0de0*/  ISETP.NE.AND P0, PT, R27, UR5, PT ;  /* 0x000000051b007c0c */ /* 0x000fda000bf05270 */
[----:B------:R-:W-:Y:S05]  /*0df0*/  @!P0 EXIT ;  /* 0x000000000000894d */ /* 0x000fea0003800000 */
[----:B------:R-:W-:Y:S01]  /*0e00*/  UIADD3 UR5, UPT, UPT, UR5, 0x1, URZ ;  /* 0x0000000105057890 */ /* 0x000fe2000fffe0ff */
[----:B------:R-:W-:Y:S05]  /*0e10*/  BRA `(.L_x_18) ;  /* 0xfffffff800f07947 */ /* 0x000fea000383ffff */
.L_x_12:
[----:B-1----:R-:W-:-:S09]  /*0e20*/  UISETP.NE.AND UP0, UPT, UR5, URZ, UPT ;  /* 0x000000ff0500728c */ /* 0x002fd2000bf05270 */
[----:B------:R-:W-:Y:S05]  /*0e30*/  BRA.U UP0, `(.L_x_13) ;  /* 0x0000001500687547 */ /* 0x000fea000b800000 */
[----:B------:R-:W1:Y:S01]  /*0e40*/  S2UR UR4, SR_CTAID.X ;  /* 0x00000000000479c3 */ /* 0x000e620000002500 */
[----:B------:R-:W-:Y:S02]  /*0e50*/  UMOV UR8, 0x400 ;  /* 0x0000040000087882 */ /* 0x000fe40000000000 */
[----:B------:R-:W-:-:S04]  /*0e60*/  ULEA UR8, UR5, UR8, 0x18 ;  /* 0x0000000805087291 */ /* 0x000fc8000f8ec0ff */
[----:B------:R-:W-:Y:S02]  /*0e70*/  UIADD3 UR6, UPT, UPT, UR8, 0x8000, URZ ;  /* 0x0000800008067890 */ /* 0x000fe4000fffe0ff */
[----:B------:R-:W-:Y:S02]  /*0e80*/  UIADD3 UR5, UPT, UPT, UR8, 0x1c000, URZ ;  /* 0x0001c00008057890 */ /* 0x000fe4000fffe0ff */
[----:B------:R-:W-:Y:S02]  /*0e90*/  USHF.R.U32.HI UR6, URZ, 0x4, UR6 ;  /* 0x00000004ff067899 */ /* 0x000fe40008011606 */
[----:B------:R-:W-:Y:S02]  /*0ea0*/  USHF.R.U32.HI UR5, URZ, 0x4, UR5 ;  /* 0x00000004ff057899 */ /* 0x000fe40008011605 */
[----:B------:R-:W-:Y:S01]  /*0eb0*/  ULOP3.LUT UR6, UR6, 0x3fc0, URZ, 0xc0, !UPT ;  /* 0x00003fc006067892 */ /* 0x000fe2000f8ec0ff */
[----:B-1----:R-:W-:-:S13]  /*0ec0*/  ISETP.LE.U32.AND P0, PT, R4, UR4, PT ;  /* 0x0000000404007c0c */ /* 0x002fda000bf03070 */
[----:B------:R-:W-:Y:S05]  /*0ed0*/  @P0 EXIT ;  /* 0x000000000000094d */ /* 0x000fea0003800000 */
[----:B------:R-:W-:Y:S01]  /*0ee0*/  ULOP3.LUT UR4, URZ, UR4, URZ, 0x33, !UPT ;  /* 0x00000004ff047292 */ /* 0x000fe2000f8e33ff */
[C---:B------:R-:W-:Y:S01]  /*0ef0*/  ISETP.GE.U32.AND P0, PT, R2.reuse, 0x5, PT ;  /* 0x000000050200780c */ /* 0x040fe20003f06070 */
[----:B------:R-:W-:Y:S01]  /*0f00*/  ULOP3.LUT UR5, UR5, 0x3fc0, URZ, 0xc0, !UPT ;  /* 0x00003fc005057892 */ /* 0x000fe2000f8ec0ff */
[----:B------:R-:W-:Y:S01]  /*0f10*/  LEA R7, R2, UR6, 0xa ;  /* 0x0000000602077c11 */ /* 0x000fe2000f8e50ff */
[----:B------:R-:W-:Y:S01]  /*0f20*/  UMOV UR17, URZ ;  /* 0x000000ff00117c82 */ /* 0x000fe20008000000 */
[----:B------:R-:W-:Y:S01]  /*0f30*/  UMOV UR13, URZ ;  /* 0x000000ff000d7c82 */ /* 0x000fe20008000000 */
[----:B------:R-:W-:Y:S01]  /*0f40*/  VIADD R3, R4, UR4 ;  /* 0x0000000404037c36 */ /* 0x000fe20008000000 */
[----:B------:R-:W-:Y:S01]  /*0f50*/  SEL R7, R7, RZ, !P0 ;  /* 0x000000ff07077207 */ /* 0x000fe20004000000 */
[----:B------:R-:W-:Y:S01]  /*0f60*/  IMAD.MOV.U32 R4, RZ, RZ, RZ ;  /* 0x000000ffff047224 */ /* 0x000fe200078e00ff */
[----:B------:R-:W-:Y:S01]  /*0f70*/  LEA R5, R2, UR5, 0xa ;  /* 0x0000000502057c11 */ /* 0x000fe2000f8e50ff */
[----:B------:R-:W-:Y:S01]  /*0f80*/  IMAD.HI.U32 R3, R3, 0x38e38e39, RZ ;  /* 0x38e38e3903037827 */ /* 0x000fe200078e00ff */
[----:B------:R-:W-:Y:S01]  /*0f90*/  UMOV UR6, 0x100 ;  /* 0x0000010000067882 */ /* 0x000fe20000000000 */
[----:B------:R-:W-:Y:S01]  /*0fa0*/  UMOV UR7, 0x104 ;  /* 0x0000010400077882 */ /* 0x000fe20000000000 */
[----:B------:R-:W-:Y:S01]  /*0fb0*/  SEL R5, R5, RZ, !P0 ;  /* 0x000000ff05057207 */ /* 0x000fe20004000000 */
[----:B------:R-:W-:Y:S01]  /*0fc0*/  UMOV UR4, 0x100 ;  /* 0x0000010000047882 */ /* 0x000fe20000000000 */
[----:B------:R-:W-:Y:S01]  /*0fd0*/  SHF.R.U32.HI R3, RZ, 0x5, R3 ;  /* 0x00000005ff037819 */ /* 0x000fe20000011603 */
[----:B------:R-:W-:-:S06]  /*0fe0*/  UMOV UR5, 0x104 ;  /* 0x0000010400057882 */ /* 0x000fcc0000000000 */
.L_x_25:
[----:B------:R-:W-:Y:S02]  /*0ff0*/  USHF.R.U32.HI UR10, URZ, 0x1, UR17 ;  /* 0x00000001ff0a7899 */ /* 0x000fe40008011611 */
[----:B------:R-:W-:Y:S02]  /*1000*/  USHF.L.U32 UR9, UR17, 0x3, URZ ;  /* 0x0000000311097899 */ /* 0x000fe400080006ff */
[----:B------:R-:W-:Y:S02]  /*1010*/  ULOP3.LUT UR10, UR10, 0x1, URZ, 0xc, !UPT ;  /* 0x000000010a0a7892 */ /* 0x000fe4000f8e0cff */
[----:B------:R-:W-:Y:S02]  /*1020*/  ULOP3.LUT UR9, UR9, 0x8, URZ, 0xc0, !UPT ;  /* 0x0000000809097892 */ /* 0x000fe4000f8ec0ff */
[----:B------:R-:W-:Y:S02]  /*1030*/  USHF.L.U32 UR10, UR10, 0x1f, URZ ;  /* 0x0000001f0a0a7899 */ /* 0x000fe400080006ff */
[----:B------:R-:W-:-:S02]  /*1040*/  USHF.L.U32 UR12, UR17, 0x7, URZ ;  /* 0x00000007110c7899 */ /* 0x000fc400080006ff */
[----:B------:R-:W-:Y:S01]  /*1050*/  MOV R0, UR9 ;  /* 0x0000000900007c02 */ /* 0x000fe20008000f00 */
[----:B------:R-:W-:Y:S01]  /*1060*/  UIADD3 UR9, UPT, UPT, UR8, UR9, URZ ;  /* 0x0000000908097290 */ /* 0x000fe2000fffe0ff */
[----:B------:R-:W-:Y:S01]  /*1070*/  MOV R9, UR10 ;  /* 0x0000000a00097c02 */ /* 0x000fe20008000f00 */
[----:B------:R-:W-:Y:S02]  /*1080*/  ULOP3.LUT UR12, UR12, 0x80, URZ, 0xc0, !UPT ;  /* 0x000000800c0c7892 */ /* 0x000fe4000f8ec0ff */
[----:B------:R-:W-:Y:S01]  /*1090*/  UIADD3 UR11, UPT, UPT, UR9, 0x31478, URZ ;  /* 0x00031478090b7890 */ /* 0x000fe2000fffe0ff */
[----:B------:R-:W1:Y:S02]  /*10a0*/  SYNCS.PHASECHK.TRANS64.TRYWAIT P0, [R0+UR8+0x31488], R9 ;  /* 0x03148809000075a7 */ /* 0x000e640008001108 */
[----:B-1----:R-:W-:Y:S09]  /*10b0*/  @!P0 BRA `(.L_x_19) ;  /* 0x0000002400548947 */ /* 0x002ff20003800000 */
.L_x_50:
[----:B------:R-:W-:Y:S01]  /*10c0*/  NOP ;  /* 0x0000000000007918 */ /* 0x000fe20000000000 */
[----:B------:R-:W-:-:S05]  /*10d0*/  UMOV UR16, URZ ;  /* 0x000000ff00107c82 */ /* 0x000fca0008000000 */
.L_x_24:
[----:B------:R-:W-:Y:S01]  /*10e0*/  ULEA UR10, UR13, UR8, 0x3 ;  /* 0x000000080d0a7291 */ /* 0x000fe2000f8e18ff */
[----:B-1----:R-:W-:Y:S01]  /*10f0*/  SHF.L.U32 R9, R4, 0x1f, RZ ;  /* 0x0000001f04097819 */ /* 0x002fe200000006ff */
[----:B------:R-:W-:Y:S01]  /*1100*/  ULOP3.LUT UP0, UR14, UR16, 0x2, URZ, 0xc0, !UPT ;  /* 0x00000002100e7892 */ /* 0x000fe2000f80c0ff */
[----:B------:R-:W-:Y:S06]  /*1110*/  MOV R0, UR13 ;  /* 0x0000000d00007c02 */ /* 0x000fec0008000f00 */
[----:B------:R-:W1:Y:S02]  /*1120*/  SYNCS.PHASECHK.TRANS64.TRYWAIT P0, [UR10+0x31450], R9 ;  /* 0x03145009ff0075a7 */ /* 0x000e64000800110a */
[----:B-12---:R-:W-:Y:S05]  /*1130*/  @!P0 BRA `(.L_x_20) ;  /* 0x0000002400548947 */ /* 0x006fea0003800000 */
.L_x_52:
[----:B------:R-:W-:Y:S01]  /*1140*/  NOP ;  /* 0x0000000000007918 */ /* 0x000fe20000000000 */
[----:B------:R-:W-:Y:S05]  /*1150*/  BRA.U UP0, `(.L_x_21) ;  /* 0x0000000100307547 */ /* 0x000fea000b800000 */
[----:B------:R-:W-:Y:S01]  /*1160*/  ULEA UR9, UR13, UR8, 0x9 ;  /* 0x000000080d097291 */ /* 0x000fe2000f8e48ff */
[----:B------:R-:W-:Y:S01]  /*1170*/  UMOV UR19, 0x4008 ;  /* 0x0000400800137882 */ /* 0x000fe20000000000 */
[----:B------:R-:W-:Y:S02]  /*1180*/  UMOV UR21, 0x4008 ;  /* 0x0000400800157882 */ /* 0x000fe40000000000 */
[----:B------:R-:W-:Y:S02]  /*1190*/  UIADD3 UR15, UPT, UPT, UR9, 0x30000, URZ ;  /* 0x00030000090f7890 */ /* 0x000fe4000fffe0ff */
[----:B------:R-:W-:Y:S02]  /*11a0*/  UIADD3 UR9, UPT, UPT, UR9, 0x30a00, URZ ;  /* 0x00030a0009097890 */ /* 0x000fe4000fffe0ff */
[----:B------:R-:W-:Y:S02]  /*11b0*/  USHF.R.U32.HI UR15, URZ, 0x4, UR15 ;  /* 0x00000004ff0f7899 */ /* 0x000fe4000801160f */
[----:B------:R-:W-:Y:S02]  /*11c0*/  USHF.R.U32.HI UR9, URZ, 0x4, UR9 ;  /* 0x00000004ff097899 */ /* 0x000fe40008011609 */
[----:B------:R-:W-:Y:S02]  /*11d0*/  ULOP3.LUT UR18, UR15, 0x3fe0, URZ, 0xc0, !UPT ;  /* 0x00003fe00f127892 */ /* 0x000fe4000f8ec0ff */
[----:B------:R-:W-:Y:S07]  /*11e0*/  ULOP3.LUT UR20, UR9, 0x3fe0, URZ, 0xc0, !UPT ;  /* 0x00003fe009147892 */ /* 0x000fee000f8ec0ff */
[----:B------:R2:W-:Y:S02]  /*11f0*/  UTCCP.T.S.4x32dp128bit tmem[0x100], gdesc[UR18] ;  /* 0x00010012ff0079e7 */ /* 0x0005e40009100000 */
[----:B------:R2:W-:Y:S01]  /*1200*/  UTCCP.T.S.4x32dp128bit tmem[0x104], gdesc[UR20] ;  /* 0x00010414ff0079e7 */ /* 0x0005e20009100000 */
[----:B------:R-:W-:Y:S02]  /*1210*/  NOP ;  /* 0x0000000000007918 */ /* 0x000fe40000000000 */
.L_x_21:
[----:B------:R-:W-:Y:S01]  /*1220*/  UISETP.NE.AND UP0, UPT, UR13, 0x4, UPT ;  /* 0x000000040d00788c */ /* 0x000fe2000bf05270 */
[----:B-1----:R-:W1:Y:S01]  /*1230*/  SHFL.IDX PT, R2, R7, R0, 0x1f ;  /* 0x00001f0007027589 */ /* 0x002e6200000e0000 */
[----:B------:R-:W-:Y:S01]  /*1240*/  UIADD3 UR9, UPT, UPT, UR13, 0x1, URZ ;  /* 0x000000010d097890 */ /* 0x000fe2000fffe0ff */
[----:B------:R-:W-:Y:S03]  /*1250*/  NOP ;  /* 0x0000000000007918 */ /* 0x000fe60000000000 */
[----:B------:R-:W-:Y:S03]  /*1260*/  USEL UR9, UR9, URZ, UP0 ;  /* 0x000000ff09097287 */ /* 0x000fe60008000000 */
[----:B------:R3:W4:Y:S01]  /*1270*/  SHFL.IDX PT, R6, R5, R0, 0x1f ;  /* 0x00001f0005067589 */ /* 0x00072200000e0000 */
[----:B------:R-:W-:Y:S02]  /*1280*/  USHF.L.U32 UR15, UR14, 0x4, URZ ;  /* 0x000000040e0f7899 */ /* 0x000fe400080006ff */
[----:B------:R-:W-:Y:S02]  /*1290*/  ULEA UR13, UR9, UR8, 0x3 ;  /* 0x00000008090d7291 */ /* 0x000fe4000f8e18ff */
[----:B------:R-:W-:Y:S01]  /*12a0*/  ULEA UR14, UR14, 0x8a0, 0xd ;  /* 0x000008a00e0e7891 */ /* 0x000fe2000f8e68ff */
[----:B------:R-:W-:Y:S01]  /*12b0*/  ISETP.NE.AND P0, PT, RZ, UR9, PT ;  /* 0x00000009ff007c0c */ /* 0x000fe2000bf05270 */
[----:B------:R-:W-:Y:S02]  /*12c0*/  UISETP.NE.AND UP0, UPT, UR16, URZ, UPT ;  /* 0x000000ff1000728c */ /* 0x000fe4000bf05270 */
[----:B------:R-:W-:Y:S01]  /*12d0*/  UPRMT UR15, UR15, 0x5410, UR14 ;  /* 0x000054100f0f7896 */ /* 0x000fe2000800000e */
[----:B------:R-:W-:Y:S01]  /*12e0*/  SEL R11, RZ, 0x1, P0 ;  /* 0x00000001ff0b7807 */ /* 0x000fe20000000000 */
[----:B------:R-:W-:Y:S01]  /*12f0*/  UIADD3 UR10, UPT, UPT, UR10, 0x31428, URZ ;  /* 0x000314280a0a7890 */ /* 0x000fe2000fffe0ff */
[----:B------:R-:W-:Y:S02]  /*1300*/  UMOV UR14, URZ ;  /* 0x000000ff000e7c82 */ /* 0x000fe40008000000 */
[----:B------:R-:W-:Y:S01]  /*1310*/  LOP3.LUT R4, R4, R11, RZ, 0x3c, !PT ;  /* 0x0000000b04047212 */ /* 0x000fe200078e3cff */
[----:B--2---:R-:W-:Y:S01]  /*1320*/  UMOV UR21, 0x40004040 ;  /* 0x4000404000157882 */ /* 0x004fe20000000000 */
[----:B------:R-:W-:Y:S01]  /*1330*/  UMOV UR19, 0x40004040 ;  /* 0x4000404000137882 */ /* 0x000fe20000000000 */
[----:B------:R-:W-:Y:S01]  /*1340*/  UMOV UR25, 0x40004040 ;  /* 0x4000404000197882 */ /* 0x000fe20000000000 */
[----:B------:R-:W-:Y:S01]  /*1350*/  UMOV UR23, 0x40004040 ;  /* 0x4000404000177882 */ /* 0x000fe20000000000 */
[----:B------:R-:W-:Y:S01]  /*1360*/  IMAD.U32 R9, R4, -0x80000000, RZ ;  /* 0x8000000004097824 */ /* 0x000fe200078e00ff */
[----:B------:R-:W-:Y:S01]  /*1370*/  UMOV UR29, 0x40004040 ;  /* 0x40004040001d7882 */ /* 0x000fe20000000000 */
[----:B------:R-:W-:Y:S01]  /*1380*/  UMOV UR27, 0x40004040 ;  /* 0x40004040001b7882 */ /* 0x000fe20000000000 */
[----:B------:R-:W-:Y:S01]  /*1390*/  UMOV UR33, 0x40004040 ;  /* 0x4000404000217882 */ /* 0x000fe20000000000 */
[----:B------:R-:W-:Y:S01]  /*13a0*/  UMOV UR31, 0x40004040 ;  /* 0x40004040001f7882 */ /* 0x000fe20000000000 */
[----:B-1----:R-:W-:Y:S01]  /*13b0*/  R2UR UR20, R2 ;  /* 0x00000000021472ca */ /* 0x002fe200000e0000 */
[----:B---3--:R-:W-:Y:S01]  /*13c0*/  IMAD.U32 R0, RZ, RZ, UR9 ;  /* 0x00000009ff007e24 */ /* 0x008fe2000f8e00ff */
[----:B----4-:R-:W-:Y:S11]  /*13d0*/  R2UR UR18, R6 ;  /* 0x00000000061272ca */ /* 0x010ff600000e0000 */
[----:B------:R-:W-:Y:S02]  /*13e0*/  UIADD3 UR24, UPT, UPT, UR20, 0x2, URZ ;  /* 0x0000000214187890 */ /* 0x000fe4000fffe0ff */
[----:B------:R-:W-:Y:S01]  /*13f0*/  UIADD3 UR22, UPT, UPT, UR18, 0x2, URZ ;  /* 0x0000000212167890 */ /* 0x000fe2000fffe0ff */
[----:B------:R1:W-:Y:S01]  /*1400*/  UTCQMMA gdesc[UR20], gdesc[UR18], tmem[UR12], tmem[UR14], idesc[UR15], tmem[UR6], UP0 ;  /* 0x00060e1214007dea */ /* 0x0003e2000800030c */
[----:B------:R-:W-:Y:S02]  /*1410*/  UIADD3 UR28, UPT, UPT, UR20, 0x4, URZ ;  /* 0x00000004141c7890 */ /* 0x000fe4000fffe0ff */
[----:B------:R-:W-:Y:S02]  /*1420*/  UIADD3 UR26, UPT, UPT, UR18, 0x4, URZ ;  /* 0x00000004121a7890 */ /* 0x000fe4000fffe0ff */
[----:B------:R-:W-:Y:S02]  /*1430*/  UIADD3 UR32, UPT, UPT, UR20, 0x6, URZ ;  /* 0x0000000614207890 */ /* 0x000fe4000fffe0ff */
[----:B------:R-:W-:Y:S01]  /*1440*/  UIADD3 UR30, UPT, UPT, UR18, 0x6, URZ ;  /* 0x00000006121e7890 */ /* 0x000fe2000fffe0ff */
[----:B------:R1:W-:Y:S04]  /*1450*/  UTCQMMA gdesc[UR24], gdesc[UR22], tmem[UR12], tmem[UR14], idesc[UR15], tmem[UR6], UPT ;  /* 0x00060e1618007dea */ /* 0x0003e8000b80030c */
[----:B------:R1:W-:Y:S04]  /*1460*/  UTCQMMA gdesc[UR28], gdesc[UR26], tmem[UR12], tmem[UR14], idesc[UR15], tmem[UR6], UPT ;  /* 0x00060e1a1c007dea */ /* 0x0003e8000b80030c */
[----:B------:R1:W-:Y:S01]  /*1470*/  UTCQMMA gdesc[UR32], gdesc[UR30], tmem[UR12], tmem[UR14], idesc[UR15], tmem[UR6], UPT ;  /* 0x00060e1e20007dea */ /* 0x0003e2000b80030c */
[----:B------:R1:W-:Y:S01]  /*1480*/  UTCBAR [UR10], URZ ;  /* 0x000000ff0a0073e9 */ /* 0x0003e200080000ff */
[----:B------:R-:W2:Y:S02]  /*1490*/  SYNCS.PHASECHK.TRANS64.TRYWAIT P0, [UR13+0x31450], R9 ;  /* 0x03145009ff0075a7 */ /* 0x000ea4000800110d */
[----:B-12---:R-:W-:Y:S05]  /*14a0*/  @!P0 BRA `(.L_x_22) ;  /* 0x0000002000948947 */ /* 0x006fea0003800000 */
.L_x_54:
[----:B------:R-:W-:Y:S01]  /*14b0*/  UIADD3 UR10, UPT, UPT, UR16, 0x1, URZ ;  /* 0x00000001100a7890 */ /* 0x000fe2000fffe0ff */
[----:B-1----:R-:W1:Y:S01]  /*14c0*/  SHFL.IDX PT, R2, R7, R0, 0x1f ;  /* 0x00001f0007027589 */ /* 0x002e6200000e0000 */
[----:B------:R-:W-:Y:S02]  /*14d0*/  UIADD3 UR13, UPT, UPT, UR13, 0x31428, URZ ;  /* 0x000314280d0d7890 */ /* 0x000fe4000fffe0ff */
[----:B------:R-:W-:Y:S05]  /*14e0*/  USHF.L.U32 UR14, UR10, 0xd, URZ ;  /* 0x0000000d0a0e7899 */ /* 0x000fea00080006ff */
[----:B------:R-:W2:Y:S01]  /*14f0*/  SHFL.IDX PT, R6, R5, R0, 0x1f ;  /* 0x00001f0005067589 */ /* 0x000ea200000e0000 */
[----:B------:R-:W-:Y:S01]  /*1500*/  USHF.L.U32 UR15, UR10, 0x4, URZ ;  /* 0x000000040a0f7899 */ /* 0x000fe200080006ff */
[----:B------:R-:W-:Y:S01]  /*1510*/  NOP ;  /* 0x0000000000007918 */ /* 0x000fe20000000000 */
[----:B------:R-:W-:Y:S01]  /*1520*/  ULOP3.LUT UR14, UR14, 0x6000, URZ, 0xc0, !UPT ;  /* 0x000060000e0e7892 */ /* 0x000fe2000f8ec0ff */
[----:B------:R-:W-:Y:S01]  /*1530*/  NOP ;  /* 0x0000000000007918 */ /* 0x000fe20000000000 */
[----:B------:R-:W-:Y:S02]  /*1540*/  ULOP3.LUT UR15, UR15, 0x30, URZ, 0xc0, !UPT ;  /* 0x000000300f0f7892 */ /* 0x000fe4000f8ec0ff */
[----:B------:R-:W-:Y:S02]  /*1550*/  ULOP3.LUT UR14, UR14, 0x8a0, URZ, 0xfc, !UPT ;  /* 0x000008a00e0e7892 */ /* 0x000fe4000f8efcff */
[----:B------:R-:W-:Y:S02]  /*1560*/  UISETP.NE.AND UP0, UPT, UR10, 0x37, UPT ;  /* 0x000000370a00788c */ /* 0x000fe4000bf05270 */
[----:B------:R-:W-:Y:S01]  /*1570*/  UPRMT UR15, UR15, 0x5410, UR14 ;  /* 0x000054100f0f7896 */ /* 0x000fe2000800000e */
[----:B------:R-:W-:Y:S02]  /*1580*/  UMOV UR21, 0x40004040 ;  /* 0x4000404000157882 */ /* 0x000fe40000000000 */
[----:B------:R-:W-:Y:S01]  /*1590*/  UMOV UR14, URZ ;  /* 0x000000ff000e7c82 */ /* 0x000fe20008000000 */
[----:B------:R-:W-:Y:S01]  /*15a0*/  UMOV UR19, 0x40004040 ;  /* 0x4000404000137882 */ /* 0x000fe20000000000 */
[----:B------:R-:W-:Y:S01]  /*15b0*/  UMOV UR25, 0x40004040 ;  /* 0x4000404000197882 */ /* 0x000fe20000000000 */
[----:B------:R-:W-:Y:S01]  /*15c0*/  UMOV UR23, 0x40004040 ;  /* 0x4000404000177882 */ /* 0x000fe20000000000 */
[----:B------:R-:W-:Y:S01]  /*15d0*/  UMOV UR29, 0x40004040 ;  /* 0x40004040001d7882 */ /* 0x000fe20000000000 */
[----:B-1----:R-:W-:Y:S01]  /*15e0*/  R2UR UR20, R2 ;  /* 0x00000000021472ca */ /* 0x002fe200000e0000 */
[----:B------:R-:W-:Y:S01]  /*15f0*/  UMOV UR27, 0x40004040 ;  /* 0x40004040001b7882 */ /* 0x000fe20000000000 */
[----:B--2---:R-:W-:Y:S01]  /*1600*/  R2UR UR18, R6 ;  /* 0x00000000061272ca */ /* 0x004fe200000e0000 */
[----:B------:R-:W-:Y:S01]  /*1610*/  UMOV UR33, 0x40004040 ;  /* 0x4000404000217882 */ /* 0x000fe20000000000 */
[----:B------:R-:W-:Y:S09]  /*1620*/  UMOV UR31, 0x40004040 ;  /* 0x40004040001f7882 */ /* 0x000ff20000000000 */
[----:B------:R-:W-:Y:S02]  /*1630*/  UIADD3 UR24, UPT, UPT, UR20, 0x2, URZ ;  /* 0x0000000214187890 */ /* 0x000fe4000fffe0ff */
[----:B------:R-:W-:Y:S01]  /*1640*/  UIADD3 UR22, UPT, UPT, UR18, 0x2, URZ ;  /* 0x0000000212167890 */ /* 0x000fe2000fffe0ff */
[----:B------:R1:W-:Y:S01]  /*1650*/  UTCQMMA gdesc[UR20], gdesc[UR18], tmem[UR12], tmem[UR14], idesc[UR15], tmem[UR4], UPT ;  /* 0x00040e1214007dea */ /* 0x0003e2000b80030c */
        /* <DEDUP_REMOVED lines=8> */
[----:B------:R-:W-:Y:S05]  /*16e0*/  BRA.U UP0, `(.L_x_23) ;  /* 0x0000000100087547 */ /* 0x000fea000b800000 */
[----:B------:R2:W-:Y:S01]  /*16f0*/  UTCBAR [UR11], URZ ;  /* 0x000000ff0b0073e9 */ /* 0x0005e200080000ff */
[----:B------:R-:W-:Y:S01]  /*1700*/  NOP ;  /* 0x0000000000007918 */ /* 0x000fe20000000000 */
.L_x_23:
[----:B------:R-:W-:Y:S02]  /*1710*/  UISETP.NE.AND UP0, UPT, UR9, 0x4, UPT ;  /* 0x000000040900788c */ /* 0x000fe4000bf05270 */
[----:B------:R-:W-:Y:S02]  /*1720*/  UIADD3 UR9, UPT, UPT, UR9, 0x1, URZ ;  /* 0x0000000109097890 */ /* 0x000fe4000fffe0ff */
[----:B------:R-:W-:Y:S02]  /*1730*/  UIADD3 UR16, UPT, UPT, UR16, 0x2, URZ ;  /* 0x0000000210107890 */ /* 0x000fe4000fffe0ff */
[----:B-1----:R-:W-:Y:S02]  /*1740*/  USEL UR13, UR9, URZ, UP0 ;  /* 0x000000ff090d7287 */ /* 0x002fe40008000000 */
[----:B------:R-:W-:Y:S04]  /*1750*/  UISETP.NE.AND UP0, UPT, UR16, 0x38, UPT ;  /* 0x000000381000788c */ /* 0x000fe8000bf05270 */
[----:B------:R-:W-:Y:S04]  /*1760*/  ISETP.NE.AND P0, PT, RZ, UR13, PT ;  /* 0x0000000dff007c0c */ /* 0x000fe8000bf05270 */
[----:B------:R-:W-:Y:S04]  /*1770*/  SEL R9, RZ, 0x1, P0 ;  /* 0x00000001ff097807 */ /* 0x000fe80000000000 */
[----:B------:R-:W-:Y:S01]  /*1780*/  LOP3.LUT R4, R4, R9, RZ, 0x3c, !PT ;  /* 0x0000000904047212 */ /* 0x000fe200078e3cff */
[----:B------:R-:W-:Y:S06]  /*1790*/  BRA.U UP0, `(.L_x_24) ;  /* 0xfffffff900507547 */ /* 0x000fec000b83ffff */
[----:B------:R-:W-:-:S13]  /*17a0*/  ISETP.NE.AND P0, PT, R3, UR17, PT ;  /* 0x0000001103007c0c */ /* 0x000fda000bf05270 */
[----:B--2---:R-:W-:Y:S05]  /*17b0*/  @!P0 EXIT ;  /* 0x000000000000894d */ /* 0x004fea0003800000 */
[----:B------:R-:W-:Y:S01]  /*17c0*/  UIADD3 UR17, UPT, UPT, UR17, 0x1, URZ ;  /* 0x0000000111117890 */ /* 0x000fe2000fffe0ff */
[----:B------:R-:W-:Y:S11]  /*17d0*/  BRA `(.L_x_25) ;  /* 0xfffffff800047947 */ /* 0x000ff6000383ffff */
.L_x_11:
[----:B------:R-:W-:-:S13]  /*17e0*/  ELECT P0, URZ, PT ;  /* 0x0000000000ff782f */ /* 0x000fda0003800000 */
[----:B------:R-:W-:Y:S05]  /*17f0*/  @!P0 BRA `(.L_x_13) ;  /* 0x0000000800f88947 */ /* 0x000fea0003800000 */
[----:B------:R-:W1:Y:S02]  /*1800*/  S2R R3, SR_CTAID.X ;  /* 0x0000000000037919 */ /* 0x000e640000002500 */
[----:B-1----:R-:W-:-:S13]  /*1810*/  ISETP.GE.U32.AND P0, PT, R3, R4, PT ;  /* 0x000000040300720c */ /* 0x002fda0003f06070 */
[----:B------:R-:W-:Y:S05]  /*1820*/  @P0 EXIT ;  /* 0x000000000000094d */ /* 0x000fea0003800000 */
[----:B------:R-:W1:Y:S01]  /*1830*/  LDC.64 R14, c[0x0][0x348] ;  /* 0x0000d200ff0e7b82 */ /* 0x000e620000000a00 */
[-C--:B------:R-:W-:Y:S02]  /*1840*/  LOP3.LUT R5, RZ, R3.reuse, RZ, 0x33, !PT ;  /* 0x00000003ff057212 */ /* 0x080fe400078e33ff */
[----:B------:R-:W-:Y:S02]  /*1850*/  CS2R R12, SRZ ;  /* 0x00000000000c7805 */ /* 0x000fe4000001ff00 */
[----:B------:R-:W-:Y:S01]  /*1860*/  MOV R2, R3 ;  /* 0x0000000300027202 */ /* 0x000fe20000000f00 */
[----:B------:R-:W-:Y:S02]  /*1870*/  IMAD.MOV.U32 R10, RZ, RZ, RZ ;  /* 0x000000ffff0a7224 */ /* 0x000fe400078e00ff */
[----:B------:R-:W-:-:S04]  /*1880*/  IMAD.IADD R0, R4, 0x1, R5 ;  /* 0x0000000104007824 */ /* 0x000fc800078e0205 */
[----:B------:R-:W-:-:S05]  /*1890*/  IMAD.HI.U32 R0, R0, 0x38e38e39, RZ ;  /* 0x38e38e3900007827 */ /* 0x000fca00078e00ff */
[----:B------:R-:W-:-:S07]  /*18a0*/  SHF.R.U32.HI R0, RZ, 0x5, R0 ;  /* 0x00000005ff007819 */ /* 0x000fce0000011600 */
.L_x_31:
[----:B------:R-:W-:Y:S02]  /*18b0*/  SHF.R.U32.HI R11, RZ, 0x5, R2 ;  /* 0x00000005ff0b7819 */ /* 0x000fe40000011602 */
[----:B------:R-:W-:Y:S02]  /*18c0*/  LOP3.LUT R34, R2, 0x1ff, RZ, 0xc0, !PT ;  /* 0x000001ff02227812 */ /* 0x000fe400078ec0ff */
[----:B------:R-:W-:Y:S02]  /*18d0*/  LOP3.LUT R11, R11, 0x7fffff0, RZ, 0xc0, !PT ;  /* 0x07fffff00b0b7812 */ /* 0x000fe400078ec0ff */
[----:B------:R-:W-:Y:S02]  /*18e0*/  MOV R2, 0x1910 ;  /* 0x0000191000027802 */ /* 0x000fe40000000f00 */
[----:B------:R-:W-:Y:S02]  /*18f0*/  VIADDMNMX.U32 R49, R32, -R11, 0x10, PT ;  /* 0x0000001020317446 */ /* 0x000fe4000380080b */
[----:B-1----:R-:W-:Y:S05]  /*1900*/  CALL.REL.NOINC `($__internal_3_$__cuda_sm20_div_u16) ;  /* 0x00000020003c7944 */ /* 0x002fea0003c00000 */
[----:B------:R-:W1:Y:S01]  /*1910*/  S2R R5, SR_CgaCtaId ;  /* 0x0000000000057919 */ /* 0x000e620000008800 */
[----:B------:R-:W-:Y:S01]  /*1920*/  PRMT R49, R49, 0x9910, RZ ;  /* 0x0000991031317816 */ /* 0x000fe200000000ff */
[----:B------:R-:W-:Y:S01]  /*1930*/  HFMA2 R8, -RZ, RZ, 0, 0 ;  /* 0x00000000ff087431 */ /* 0x000fe200000001ff */
[----:B------:R-:W-:Y:S02]  /*1940*/  PRMT R2, R48, 0x9910, RZ ;  /* 0x0000991030027816 */ /* 0x000fe400000000ff */
[----:B------:R-:W-:-:S03]  /*1950*/  MOV R6, 0x400 ;  /* 0x0000040000067802 */ /* 0x000fc60000000f00 */
[----:B------:R-:W-:-:S04]  /*1960*/  IMAD R2, R49, R2, RZ ;  /* 0x0000000231027224 */ /* 0x000fc800078e02ff */
[----:B------:R-:W-:-:S05]  /*1970*/  IMAD.MOV R2, RZ, RZ, -R2 ;  /* 0x000000ffff027224 */ /* 0x000fca00078e0a02 */
[----:B------:R-:W-:Y:S01]  /*1980*/  PRMT R7, R2, 0x7710, RZ ;  /* 0x0000771002077816 */ /* 0x000fe200000000ff */
[----:B------:R-:W-:-:S04]  /*1990*/  IMAD.SHL.U32 R2, R48, 0x80, RZ ;  /* 0x0000008030027824 */ /* 0x000fc800078e00ff */
[----:B------:R-:W-:Y:S01]  /*19a0*/  IMAD.IADD R4, R34, 0x1, R7 ;  /* 0x0000000122047824 */ /* 0x000fe200078e0207 */
[----:B------:R-:W-:-:S04]  /*19b0*/  LOP3.LUT R2, R2, 0xffff, RZ, 0xc0, !PT ;  /* 0x0000ffff02027812 */ /* 0x000fc800078ec0ff */
[----:B------:R-:W-:Y:S02]  /*19c0*/  LOP3.LUT R4, R4, 0xffff, RZ, 0xc0, !PT ;  /* 0x0000ffff04047812 */ /* 0x000fe400078ec0ff */
[----:B-1----:R-:W-:-:S03]  /*19d0*/  LEA R5, R5, R6, 0x18 ;  /* 0x0000000605057211 */ /* 0x002fc600078ec0ff */
[----:B------:R-:W-:Y:S02]  /*19e0*/  IMAD.IADD R4, R11, 0x1, R4 ;  /* 0x000000010b047824 */ /* 0x000fe400078e0204 */
[----:B------:R-:W-:Y:S02]  /*19f0*/  IMAD.MOV.U32 R6, RZ, RZ, 0x100 ;  /* 0x00000100ff067424 */ /* 0x000fe400078e00ff */
[----:B------:R-:W-:Y:S01]  /*1a00*/  VIADD R7, R5, 0x31400 ;  /* 0x0003140005077836 */ /* 0x000fe20000000000 */
[----:B------:R-:W-:-:S07]  /*1a10*/  SHF.L.U32 R4, R4, 0x7, RZ ;  /* 0x0000000704047819 */ /* 0x000fce00000006ff */
.L_x_30:
[----:B------:R-:W-:Y:S01]  /*1a20*/  LOP3.LUT R16, R12, 0x1, RZ, 0x3c, !PT ;  /* 0x000000010c107812 */ /* 0x000fe200078e3cff */
[----:B------:R-:W-:Y:S01]  /*1a30*/  IMAD R9, R10, 0x8, R7 ;  /* 0x000000080a097824 */ /* 0x000fe200078e0207 */
[----:B------:R-:W-:Y:S05]  /*1a40*/  YIELD ;  /* 0x0000000000007946 */ /* 0x000fea0003800000 */
[----:B------:R-:W-:Y:S01]  /*1a50*/  IMAD.U32 R16, R16, -0x80000000, RZ ;  /* 0x8000000010107824 */ /* 0x000fe200078e00ff */
[C---:B------:R-:W-:Y:S01]  /*1a60*/  ISETP.NE.AND P0, PT, R10.reuse, 0x4, PT ;  /* 0x000000040a00780c */ /* 0x040fe20003f05270 */
[----:B------:R-:W-:Y:S02]  /*1a70*/  VIADD R22, R10, 0x1 ;  /* 0x000000010a167836 */ /* 0x000fe40000000000 */
[----:B------:R-:W1:Y:S03]  /*1a80*/  SYNCS.PHASECHK.TRANS64.TRYWAIT P1, [R9+URZ+0x28], R16 ;  /* 0x00002810090075a7 */ /* 0x000e6600080211ff */
[----:B------:R-:W-:-:S04]  /*1a90*/  SEL R22, R22, RZ, P0 ;  /* 0x000000ff16167207 */ /* 0x000fc80000000000 */
[----:B------:R-:W-:-:S04]  /*1aa0*/  ISETP.NE.AND P0, PT, R22, RZ, PT ;  /* 0x000000ff1600720c */ /* 0x000fc80003f05270 */
[----:B------:R-:W-:Y:S01]  /*1ab0*/  SEL R11, RZ, 0x1, P0 ;  /* 0x00000001ff0b7807 */ /* 0x000fe20000000000 */
[----:B-1----:R-:W-:Y:S08]  /*1ac0*/  @!P1 BRA `(.L_x_26) ;  /* 0x0000001c00289947 */ /* 0x002ff00003800000 */
.L_x_56:
[----:B------:R-:W2:Y:S01]  /*1ad0*/  LDCU.64 UR18, c[0x0][0x348] ;  /* 0x00006900ff1277ac */ /* 0x000ea20008000a00 */
[----:B------:R-:W-:Y:S01]  /*1ae0*/  LOP3.LUT R12, R12, R11, RZ, 0x3c, !PT ;  /* 0x0000000b0c0c7212 */ /* 0x000fe200078e3cff */
[--C-:B------:R-:W-:Y:S01]  /*1af0*/  IMAD R11, R10, 0x4000, R5.reuse ;  /* 0x000040000a0b7824 */ /* 0x100fe200078e0205 */
[----:B------:R-:W-:Y:S01]  /*1b00*/  IADD3 R16, P1, PT, R14, 0x40, RZ ;  /* 0x000000400e107810 */ /* 0x000fe20007f3e0ff */
[----:B------:R-:W-:Y:S01]  /*1b10*/  IMAD R10, R10, 0x200, R5 ;  /* 0x000002000a0a7824 */ /* 0x000fe200078e0205 */
[----:B------:R-:W-:Y:S01]  /*1b20*/  IADD3 R20, P0, PT, R14, 0xc0, RZ ;  /* 0x000000c00e147810 */ /* 0x000fe20007f1e0ff */
[----:B------:R-:W-:Y:S01]  /*1b30*/  UMOV UR20, 0x0 ;  /* 0x0000000000147882 */ /* 0x000fe20000000000 */
[----:B------:R-:W-:Y:S01]  /*1b40*/  R2UR UR14, R6 ;  /* 0x00000000060e72ca */ /* 0x000fe200000e0000 */
[--C-:B-1----:R-:W-:Y:S01]  /*1b50*/  IMAD.X R17, RZ, RZ, R15.reuse, P1 ;  /* 0x000000ffff117224 */ /* 0x102fe200008e060f */
[----:B------:R-:W-:Y:S01]  /*1b60*/  R2UR UR8, R11 ;  /* 0x000000000b0872ca */ /* 0x000fe200000e0000 */
[----:B------:R-:W-:Y:S01]  /*1b70*/  IMAD.X R21, RZ, RZ, R15, P0 ;  /* 0x000000ffff157224 */ /* 0x000fe200000e060f */
[----:B------:R-:W-:Y:S01]  /*1b80*/  R2UR UR16, R10 ;  /* 0x000000000a1072ca */ /* 0x000fe200000e0000 */
[----:B------:R-:W-:Y:S01]  /*1b90*/  UMOV UR21, 0x10000000 ;  /* 0x1000000000157882 */ /* 0x000fe20000000000 */
[----:B------:R-:W-:Y:S01]  /*1ba0*/  R2UR UR13, R9 ;  /* 0x00000000090d72ca */ /* 0x000fe200000e0000 */
[----:B------:R-:W-:Y:S01]  /*1bb0*/  IMAD.MOV.U32 R10, RZ, RZ, 0x8400 ;  /* 0x00008400ff0a7424 */ /* 0x000fe200078e00ff */
[----:B------:R-:W-:Y:S01]  /*1bc0*/  R2UR UR15, R4 ;  /* 0x00000000040f72ca */ /* 0x000fe200000e0000 */
[----:B------:R-:W-:Y:S01]  /*1bd0*/  IMAD R18, R22, 0x8, R7 ;  /* 0x0000000816127824 */ /* 0x000fe200078e0207 */
[----:B------:R-:W-:Y:S01]  /*1be0*/  R2UR UR28, R16 ;  /* 0x00000000101c72ca */ /* 0x000fe200000e0000 */
[----:B--2---:R-:W-:Y:S01]  /*1bf0*/  UIADD3 UR24, UP1, UPT, UR18, 0x140, URZ ;  /* 0x0000014012187890 */ /* 0x004fe2000ff3e0ff */
[----:B------:R-:W-:Y:S01]  /*1c00*/  R2UR UR29, R17 ;  /* 0x00000000111d72ca */ /* 0x000fe200000e0000 */
[----:B------:R-:W-:Y:S01]  /*1c10*/  UIADD3 UR22, UP0, UPT, UR18, 0x1c0, URZ ;  /* 0x000001c012167890 */ /* 0x000fe2000ff1e0ff */
[----:B------:R-:W-:Y:S01]  /*1c20*/  R2UR UR26, R20 ;  /* 0x00000000141a72ca */ /* 0x000fe200000e0000 */
[----:B------:R-:W-:Y:S01]  /*1c30*/  UIADD3 UR14, UPT, UPT, UR14, -0x100, URZ ;  /* 0xffffff000e0e7890 */ /* 0x000fe2000fffe0ff */
[----:B------:R-:W-:Y:S01]  /*1c40*/  R2UR UR27, R21 ;  /* 0x00000000151b72ca */ /* 0x000fe200000e0000 */
[----:B------:R-:W-:Y:S01]  /*1c50*/  UIADD3 UR12, UPT, UPT, UR8, 0x8000, URZ ;  /* 0x00008000080c7890 */ /* 0x000fe2000fffe0ff */
[----:B------:R-:W-:Y:S01]  /*1c60*/  R2UR UR11, R2 ;  /* 0x00000000020b72ca */ /* 0x000fe200000e0000 */
[----:B------:R-:W-:Y:S01]  /*1c70*/  UIADD3 UR8, UPT, UPT, UR8, 0x1c000, URZ ;  /* 0x0001c00008087890 */ /* 0x000fe2000fffe0ff */
[----:B------:R-:W-:Y:S01]  /*1c80*/  R2UR UR7, R8 ;  /* 0x00000000080772ca */ /* 0x000fe200000e0000 */
[----:B------:R-:W-:Y:S01]  /*1c90*/  UIADD3 UR4, UPT, UPT, UR16, 0x30000, URZ ;  /* 0x0003000010047890 */ /* 0x000fe2000fffe0ff */
[----:B------:R-:W-:Y:S01]  /*1ca0*/  LOP3.LUT R11, R12, 0x1, RZ, 0x3c, !PT ;  /* 0x000000010c0b7812 */ /* 0x000fe200078e3cff */
[----:B------:R-:W-:Y:S01]  /*1cb0*/  UIADD3.X UR25, UPT, UPT, URZ, UR19, URZ, UP1, !UPT ;  /* 0x00000013ff197290 */ /* 0x000fe20008ffe4ff */
[C---:B------:R-:W-:Y:S01]  /*1cc0*/  ISETP.NE.AND P0, PT, R22.reuse, 0x4, PT ;  /* 0x000000041600780c */ /* 0x040fe20003f05270 */
[----:B------:R-:W-:Y:S01]  /*1cd0*/  UIADD3 UR16, UPT, UPT, UR16, 0x30a00, URZ ;  /* 0x00030a0010107890 */ /* 0x000fe2000fffe0ff */
[----:B------:R1:W-:Y:S01]  /*1ce0*/  UTMALDG.2D [UR12], [UR28], desc[UR20] ;  /* 0x0000140c1c0075b4 */ /* 0x0003e20008009000 */
[----:B------:R-:W-:Y:S01]  /*1cf0*/  UIADD3.X UR23, UPT, UPT, URZ, UR19, URZ, UP0, !UPT ;  /* 0x00000013ff177290 */ /* 0x000fe200087fe4ff */
[----:B------:R-:W-:Y:S01]  /*1d00*/  IMAD.U32 R11, R11, -0x80000000, RZ ;  /* 0x800000000b0b7824 */ /* 0x000fe200078e00ff */
[----:B------:R-:W-:Y:S01]  /*1d10*/  UMOV UR9, UR13 ;  /* 0x0000000d00097c82 */ /* 0x000fe20008000000 */
[----:B------:R-:W-:Y:S01]  /*1d20*/  UMOV UR10, UR14 ;  /* 0x0000000e000a7c82 */ /* 0x000fe20008000000 */
[----:B------:R-:W-:Y:S01]  /*1d30*/  UMOV UR5, UR13 ;  /* 0x0000000d00057c82 */ /* 0x000fe20008000000 */
[----:B------:R-:W-:Y:S01]  /*1d40*/  UMOV UR6, UR15 ;  /* 0x0000000f00067c82 */ /* 0x000fe20008000000 */
[----:B------:R-:W-:Y:S01]  /*1d50*/  UMOV UR17, UR13 ;  /* 0x0000000d00117c82 */ /* 0x000fe20008000000 */
[----:B------:R1:W-:Y:S01]  /*1d60*/  UTMALDG.2D [UR8], [UR26], desc[UR20] ;  /* 0x000014081a0075b4 */ /* 0x0003e20008009000 */
[----:B------:R-:W-:Y:S01]  /*1d70*/  UMOV UR18, UR11 ;  /* 0x0000000b00127c82 */ /* 0x000fe20008000000 */
[----:B------:R-:W-:Y:S01]  /*1d80*/  UMOV UR19, UR7 ;  /* 0x0000000700137c82 */ /* 0x000fe20008000000 */
[----:B------:R1:W-:Y:S01]  /*1d90*/  UTMALDG.2D [UR4], [UR24], desc[UR20] ;  /* 0x00001404180075b4 */ /* 0x0003e20008009000 */
[----:B------:R1:W-:Y:S01]  /*1da0*/  UTMALDG.2D [UR16], [UR22], desc[UR20] ;  /* 0x00001410160075b4 */ /* 0x0003e20008009000 */
[----:B------:R2:W-:Y:S01]  /*1db0*/  SYNCS.ARRIVE.TRANS64 RZ, [R9+URZ], R10 ;  /* 0x0000000a09ff79a7 */ /* 0x0005e200080000ff */
[----:B------:R-:W3:Y:S01]  /*1dc0*/  SYNCS.PHASECHK.TRANS64.TRYWAIT P1, [R18+URZ+0x28], R11 ;  /* 0x0000280b120075a7 */ /* 0x000ee200080211ff */
[----:B--2---:R-:W-:-:S02]  /*1dd0*/  VIADD R10, R22, 0x1 ;  /* 0x00000001160a7836 */ /* 0x004fc40000000000 */
[----:B------:R-:W-:-:S03]  /*1de0*/  IMAD R22, R22, 0x4000, R5 ;  /* 0x0000400016167824 */ /* 0x000fc600078e0205 */
[----:B------:R-:W-:-:S04]  /*1df0*/  SEL R10, R10, RZ, P0 ;  /* 0x000000ff0a0a7207 */ /* 0x000fc80000000000 */
[----:B------:R-:W-:Y:S01]  /*1e00*/  ISETP.NE.AND P0, PT, R10, RZ, PT ;  /* 0x000000ff0a00720c */ /* 0x000fe20003f05270 */
[----:B-1-3--:R-:W-:-:S12]  /*1e10*/  @!P1 BRA `(.L_x_27) ;  /* 0x00000018006c9947 */ /* 0x00afd80003800000 */
.L_x_58:
[----:B------:R-:W-:Y:S01]  /*1e20*/  R2UR UR10, R6 ;  /* 0x00000000060a72ca */ /* 0x000fe200000e0000 */
[----:B------:R-:W-:Y:S01]  /*1e30*/  IMAD.MOV.U32 R19, RZ, RZ, 0x8000 ;  /* 0x00008000ff137424 */ /* 0x000fe200078e00ff */
[----:B------:R-:W-:Y:S01]  /*1e40*/  R2UR UR4, R22 ;  /* 0x00000000160472ca */ /* 0x000fe200000e0000 */
[----:B------:R-:W-:Y:S01]  /*1e50*/  UMOV UR14, 0x0 ;  /* 0x00000000000e7882 */ /* 0x000fe20000000000 */
[----:B------:R-:W-:Y:S01]  /*1e60*/  SEL R9, RZ, 0x1, P0 ;  /* 0x00000001ff097807 */ /* 0x000fe20000000000 */
[----:B------:R-:W-:Y:S01]  /*1e70*/  UMOV UR15, 0x10000000 ;  /* 0x10000000000f7882 */ /* 0x000fe20000000000 */
[----:B------:R-:W-:Y:S01]  /*1e80*/  R2UR UR9, R18 ;  /* 0x00000000120972ca */ /* 0x000fe200000e0000 */
[----:B------:R-:W-:Y:S01]  /*1e90*/  IMAD R22, R10, 0x8, R7 ;  /* 0x000000080a167824 */ /* 0x000fe200078e0207 */
[----:B------:R-:W-:Y:S02]  /*1ea0*/  R2UR UR16, R16 ;  /* 0x00000000101072ca */ /* 0x000fe400000e0000 */
[----:B------:R-:W-:-:S02]  /*1eb0*/  R2UR UR17, R17 ;  /* 0x00000000111172ca */ /* 0x000fc400000e0000 */
[----:B------:R-:W-:Y:S01]  /*1ec0*/  R2UR UR11, R4 ;  /* 0x00000000040b72ca */ /* 0x000fe200000e0000 */
[----:B------:R-:W-:Y:S01]  /*1ed0*/  UIADD3 UR10, UPT, UPT, UR10, -0x80, URZ ;  /* 0xffffff800a0a7890 */ /* 0x000fe2000fffe0ff */
[----:B------:R-:W-:Y:S01]  /*1ee0*/  R2UR UR12, R20 ;  /* 0x00000000140c72ca */ /* 0x000fe200000e0000 */
[----:B------:R-:W-:Y:S01]  /*1ef0*/  UIADD3 UR8, UPT, UPT, UR4, 0x8000, URZ ;  /* 0x0000800004087890 */ /* 0x000fe2000fffe0ff */
[----:B------:R-:W-:Y:S01]  /*1f00*/  R2UR UR13, R21 ;  /* 0x00000000150d72ca */ /* 0x000fe200000e0000 */
[----:B------:R-:W-:Y:S01]  /*1f10*/  UIADD3 UR4, UPT, UPT, UR4, 0x1c000, URZ ;  /* 0x0001c00004047890 */ /* 0x000fe2000fffe0ff */
[----:B------:R-:W-:Y:S01]  /*1f20*/  R2UR UR7, R2 ;  /* 0x00000000020772ca */ /* 0x000fe200000e0000 */
[----:B------:R-:W-:Y:S01]  /*1f30*/  UMOV UR5, UR9 ;  /* 0x0000000900057c82 */ /* 0x000fe20008000000 */
[----:B------:R-:W-:Y:S01]  /*1f40*/  LOP3.LUT R12, R12, R9, RZ, 0x3c, !PT ;  /* 0x000000090c0c7212 */ /* 0x000fe200078e3cff */
[----:B------:R-:W-:Y:S01]  /*1f50*/  UMOV UR6, UR10 ;  /* 0x0000000a00067c82 */ /* 0x000fe20008000000 */
[C---:B------:R-:W-:Y:S01]  /*1f60*/  ISETP.NE.AND P0, PT, R10.reuse, 0x4, PT ;  /* 0x000000040a00780c */ /* 0x040fe20003f05270 */
[----:B------:R-:W-:Y:S01]  /*1f70*/  IMAD R9, R10, 0x4000, R5 ;  /* 0x000040000a097824 */ /* 0x000fe200078e0205 */
[----:B------:R-:W-:Y:S01]  /*1f80*/  LOP3.LUT R11, R12, 0x1, RZ, 0x3c, !PT ;  /* 0x000000010c0b7812 */ /* 0x000fe200078e3cff */
[----:B------:R2:W-:Y:S04]  /*1f90*/  UTMALDG.2D [UR8], [UR16], desc[UR14] ;  /* 0x00000e08100075b4 */ /* 0x0005e80008009000 */
[----:B------:R-:W-:-:S02]  /*1fa0*/  IMAD.U32 R11, R11, -0x80000000, RZ ;  /* 0x800000000b0b7824 */ /* 0x000fc400078e00ff */
[----:B------:R2:W-:Y:S01]  /*1fb0*/  UTMALDG.2D [UR4], [UR12], desc[UR14] ;  /* 0x00000e040c0075b4 */ /* 0x0005e20008009000 */
[----:B------:R3:W-:Y:S01]  /*1fc0*/  SYNCS.ARRIVE.TRANS64 RZ, [R18+URZ], R19 ;  /* 0x0000001312ff79a7 */ /* 0x0007e200080000ff */
[----:B------:R-:W4:Y:S01]  /*1fd0*/  SYNCS.PHASECHK.TRANS64.TRYWAIT P1, [R22+URZ+0x28], R11 ;  /* 0x0000280b160075a7 */ /* 0x000f2200080211ff */
[----:B-1-3--:R-:W-:-:S05]  /*1fe0*/  VIADD R18, R10, 0x1 ;  /* 0x000000010a127836 */ /* 0x00afca0000000000 */
[----:B------:R-:W-:-:S04]  /*1ff0*/  SEL R18, R18, RZ, P0 ;  /* 0x000000ff12127207 */ /* 0x000fc80000000000 */
[----:B------:R-:W-:Y:S01]  /*2000*/  ISETP.NE.AND P0, PT, R18, RZ, PT ;  /* 0x000000ff1200720c */ /* 0x000fe20003f05270 */
[----:B--2-4-:R-:W-:-:S12]  /*2010*/  @!P1 BRA `(.L_x_28) ;  /* 0x0000001800089947 */ /* 0x014fd80003800000 */
.L_x_60:
[----:B------:R-:W-:Y:S01]  /*2020*/  R2UR UR4, R9 ;  /* 0x00000000090472ca */ /* 0x000fe200000e0000 */
[----:B------:R-:W-:Y:S01]  /*2030*/  UMOV UR14, 0x0 ;  /* 0x00000000000e7882 */ /* 0x000fe20000000000 */
[----:B------:R-:W-:Y:S01]  /*2040*/  SEL R9, RZ, 0x1, P0 ;  /* 0x00000001ff097807 */ /* 0x000fe20000000000 */
[----:B------:R-:W-:Y:S01]  /*2050*/  UMOV UR15, 0x10000000 ;  /* 0x10000000000f7882 */ /* 0x000fe20000000000 */
[----:B------:R-:W-:Y:S01]  /*2060*/  R2UR UR9, R22 ;  /* 0x00000000160972ca */ /* 0x000fe200000e0000 */
[----:B------:R-:W-:Y:S01]  /*2070*/  IMAD R10, R18, 0x8, R7 ;  /* 0x00000008120a7824 */ /* 0x000fe200078e0207 */
[C---:B------:R-:W-:Y:S01]  /*2080*/  R2UR UR10, R6.reuse ;  /* 0x00000000060a72ca */ /* 0x040fe200000e0000 */
[----:B-1----:R-:W-:Y:S01]  /*2090*/  VIADD R11, R6, 0x80 ;  /* 0x00000080060b7836 */ /* 0x002fe20000000000 */
[----:B------:R-:W-:Y:S02]  /*20a0*/  R2UR UR16, R16 ;  /* 0x00000000101072ca */ /* 0x000fe400000e0000 */
[----:B------:R-:W-:-:S02]  /*20b0*/  R2UR UR17, R17 ;  /* 0x00000000111172ca */ /* 0x000fc400000e0000 */
[----:B------:R-:W-:Y:S01]  /*20c0*/  R2UR UR11, R4 ;  /* 0x00000000040b72ca */ /* 0x000fe200000e0000 */
[----:B------:R-:W-:Y:S01]  /*20d0*/  UIADD3 UR8, UPT, UPT, UR4, 0x8000, URZ ;  /* 0x0000800004087890 */ /* 0x000fe2000fffe0ff */
[----:B------:R-:W-:Y:S01]  /*20e0*/  R2UR UR12, R20 ;  /* 0x00000000140c72ca */ /* 0x000fe200000e0000 */
[----:B------:R-:W-:Y:S01]  /*20f0*/  UIADD3 UR4, UPT, UPT, UR4, 0x1c000, URZ ;  /* 0x0001c00004047890 */ /* 0x000fe2000fffe0ff */
[----:B------:R-:W-:Y:S01]  /*2100*/  R2UR UR13, R21 ;  /* 0x00000000150d72ca */ /* 0x000fe200000e0000 */
[----:B------:R-:W-:Y:S01]  /*2110*/  UMOV UR5, UR9 ;  /* 0x0000000900057c82 */ /* 0x000fe20008000000 */
[----:B------:R-:W-:Y:S01]  /*2120*/  R2UR UR7, R2 ;  /* 0x00000000020772ca */ /* 0x000fe200000e0000 */
[----:B------:R-:W-:Y:S01]  /*2130*/  UMOV UR6, UR10 ;  /* 0x0000000a00067c82 */ /* 0x000fe20008000000 */
[----:B------:R-:W-:-:S04]  /*2140*/  LOP3.LUT R12, R12, R9, RZ, 0x3c, !PT ;  /* 0x000000090c0c7212 */ /* 0x000fc800078e3cff */
[----:B------:R-:W-:Y:S01]  /*2150*/  LOP3.LUT R9, R12, 0x1, RZ, 0x3c, !PT ;  /* 0x000000010c097812 */ /* 0x000fe200078e3cff */
[----:B------:R1:W-:Y:S04]  /*2160*/  UTMALDG.2D [UR8], [UR16], desc[UR14] ;  /* 0x00000e08100075b4 */ /* 0x0003e80008009000 */
[----:B------:R-:W-:Y:S02]  /*2170*/  IMAD.U32 R9, R9, -0x80000000, RZ ;  /* 0x8000000009097824 */ /* 0x000fe400078e00ff */
[----:B------:R1:W-:Y:S01]  /*2180*/  UTMALDG.2D [UR4], [UR12], desc[UR14] ;  /* 0x00000e040c0075b4 */ /* 0x0003e20008009000 */
[----:B------:R1:W-:Y:S01]  /*2190*/  SYNCS.ARRIVE.TRANS64 RZ, [R22+URZ], R19 ;  /* 0x0000001316ff79a7 */ /* 0x0003e200080000ff */
[----:B------:R-:W2:Y:S02]  /*21a0*/  SYNCS.PHASECHK.TRANS64.TRYWAIT P0, [R10+URZ+0x28], R9 ;  /* 0x000028090a0075a7 */ /* 0x000ea400080011ff */
[----:B-12---:R-:W-:Y:S05]  /*21b0*/  @!P0 BRA `(.L_x_29) ;  /* 0x0000001400b88947 */ /* 0x006fea0003800000 */
.L_x_62:
[----:B------:R-:W-:Y:S01]  /*21c0*/  IMAD R9, R18, 0x4000, R5 ;  /* 0x0000400012097824 */ /* 0x000fe200078e0205 */
[----:B------:R-:W-:Y:S01]  /*21d0*/  R2UR UR10, R11 ;  /* 0x000000000b0a72ca */ /* 0x000fe200000e0000 */
[----:B------:R-:W-:Y:S01]  /*21e0*/  UMOV UR14, 0x0 ;  /* 0x00000000000e7882 */ /* 0x000fe20000000000 */
[----:B------:R-:W-:Y:S01]  /*21f0*/  R2UR UR9, R10 ;  /* 0x000000000a0972ca */ /* 0x000fe200000e0000 */
[----:B------:R-:W-:Y:S01]  /*2200*/  UMOV UR15, 0x10000000 ;  /* 0x10000000000f7882 */ /* 0x000fe20000000000 */
[----:B------:R-:W-:Y:S01]  /*2210*/  R2UR UR4, R9 ;  /* 0x00000000090472ca */ /* 0x000fe200000e0000 */
[----:B------:R-:W-:Y:S01]  /*2220*/  VIADD R6, R6, 0x200 ;  /* 0x0000020006067836 */ /* 0x000fe20000000000 */
[----:B------:R-:W-:Y:S01]  /*2230*/  R2UR UR16, R16 ;  /* 0x00000000101072ca */ /* 0x000fe200000e0000 */
[----:B------:R-:W-:Y:S01]  /*2240*/  VIADD R8, R8, 0x1 ;  /* 0x0000000108087836 */ /* 0x000fe20000000000 */
[----:B------:R-:W-:Y:S02]  /*2250*/  R2UR UR17, R17 ;  /* 0x00000000111172ca */ /* 0x000fe400000e0000 */
[----:B------:R-:W-:-:S02]  /*2260*/  R2UR UR11, R4 ;  /* 0x00000000040b72ca */ /* 0x000fc400000e0000 */
[----:B------:R-:W-:Y:S01]  /*2270*/  R2UR UR12, R20 ;  /* 0x00000000140c72ca */ /* 0x000fe200000e0000 */
[----:B------:R-:W-:Y:S01]  /*2280*/  UMOV UR6, UR10 ;  /* 0x0000000a00067c82 */ /* 0x000fe20008000000 */
[----:B------:R-:W-:Y:S01]  /*2290*/  R2UR UR13, R21 ;  /* 0x00000000150d72ca */ /* 0x000fe200000e0000 */
[----:B------:R-:W-:Y:S01]  /*22a0*/  UMOV UR5, UR9 ;  /* 0x0000000900057c82 */ /* 0x000fe20008000000 */
[----:B------:R-:W-:Y:S01]  /*22b0*/  R2UR UR7, R2 ;  /* 0x00000000020772ca */ /* 0x000fe200000e0000 */
[----:B------:R-:W-:Y:S01]  /*22c0*/  UIADD3 UR8, UPT, UPT, UR4, 0x8000, URZ ;  /* 0x0000800004087890 */ /* 0x000fe2000fffe0ff */
[C---:B------:R-:W-:Y:S01]  /*22d0*/  ISETP.NE.AND P0, PT, R18.reuse, 0x4, PT ;  /* 0x000000041200780c */ /* 0x040fe20003f05270 */
[----:B------:R-:W-:Y:S01]  /*22e0*/  UIADD3 UR4, UPT, UPT, UR4, 0x1c000, URZ ;  /* 0x0001c00004047890 */ /* 0x000fe2000fffe0ff */
[----:B------:R-:W-:-:S06]  /*22f0*/  VIADD R18, R18, 0x1 ;  /* 0x0000000112127836 */ /* 0x000fcc0000000000 */
[----:B------:R2:W-:Y:S03]  /*2300*/  UTMALDG.2D [UR8], [UR16], desc[UR14] ;  /* 0x00000e08100075b4 */ /* 0x0005e60008009000 */
[----:B------:R2:W-:Y:S01]  /*2310*/  UTMALDG.2D [UR4], [UR12], desc[UR14] ;  /* 0x00000e040c0075b4 */ /* 0x0005e20008009000 */
[----:B------:R3:W-:Y:S02]  /*2320*/  SYNCS.ARRIVE.TRANS64 RZ, [R10+URZ], R19 ;  /* 0x000000130aff79a7 */ /* 0x0007e400080000ff */
[----:B-1-3--:R-:W-:Y:S02]  /*2330*/  SEL R10, R18, RZ, P0 ;  /* 0x000000ff120a7207 */ /* 0x00afe40000000000 */
[----:B------:R-:W-:Y:S02]  /*2340*/  ISETP.NE.AND P0, PT, R6, 0x1d00, PT ;  /* 0x00001d000600780c */ /* 0x000fe40003f05270 */
[----:B------:R-:W-:-:S04]  /*2350*/  ISETP.NE.AND P1, PT, R10, RZ, PT ;  /* 0x000000ff0a00720c */ /* 0x000fc80003f25270 */
[----:B------:R-:W-:-:S04]  /*2360*/  SEL R9, RZ, 0x1, P1 ;  /* 0x00000001ff097807 */ /* 0x000fc80000800000 */
[----:B------:R-:W-:-:S03]  /*2370*/  LOP3.LUT R12, R12, R9, RZ, 0x3c, !PT ;  /* 0x000000090c0c7212 */ /* 0x000fc600078e3cff */
[----:B--2---:R-:W-:Y:S05]  /*2380*/  @P0 BRA `(.L_x_30) ;  /* 0xfffffff400a40947 */ /* 0x004fea000383ffff */
[----:B------:R-:W-:-:S13]  /*2390*/  ISETP.NE.AND P0, PT, R13, R0, PT ;  /* 0x000000000d00720c */ /* 0x000fda0003f05270 */
[----:B------:R-:W-:Y:S05]  /*23a0*/  @!P0 EXIT ;  /* 0x000000000000894d */ /* 0x000fea0003800000 */
[----:B------:R-:W-:-:S05]  /*23b0*/  IADD3 R13, PT, PT, R13, 0x1, RZ ;  /* 0x000000010d0d7810 */ /* 0x000fca0007ffe0ff */
[----:B------:R-:W-:Y:S01]  /*23c0*/  IMAD R2, R13, 0x90, R3 ;  /* 0x000000900d027824 */ /* 0x000fe200078e0203 */
[----:B------:R-:W-:Y:S06]  /*23d0*/  BRA `(.L_x_31) ;  /* 0xfffffff400347947 */ /* 0x000fec000383ffff */
.L_x_13:
[----:B------:R-:W-:-:S04]  /*23e0*/  LOP3.LUT R0, R3, 0xfffffffc, RZ, 0xc0, !PT ;  /* 0xfffffffc03007812 */ /* 0x000fc800078ec0ff */
[----:B------:R-:W-:-:S13]  /*23f0*/  ISETP.NE.AND P0, PT, R0, 0x4, PT ;  /* 0x000000040000780c */ /* 0x000fda0003f05270 */
[----:B-1----:R-:W-:Y:S05]  /*2400*/  @P0 EXIT ;  /* 0x000000000000094d */ /* 0x002fea0003800000 */
[----:B------:R-:W1:Y:S01]  /*2410*/  S2R R0, SR_CgaCtaId ;  /* 0x0000000000007919 */ /* 0x000e620000008800 */
[----:B------:R-:W-:-:S04]  /*2420*/  MOV R5, 0x400 ;  /* 0x0000040000057802 */ /* 0x000fc80000000f00 */
[----:B-1----:R-:W-:-:S05]  /*2430*/  LEA R0, R0, R5, 0x18 ;  /* 0x0000000500007211 */ /* 0x002fca00078ec0ff */
[----:B------:R-:W1:Y:S02]  /*2440*/  LDS R5, [R0+0x31498] ;  /* 0x0314980000057984 */ /* 0x000e640000000800 */
[----:B-1----:R-:W-:-:S13]  /*2450*/  ISETP.NE.AND P0, PT, R5, RZ, PT ;  /* 0x000000ff0500720c */ /* 0x002fda0003f05270 */
[----:B------:R-:W-:Y:S05]  /*2460*/  @!P0 BRA `(.L_x_32) ;  /* 0x0000000000048947 */ /* 0x000fea0003800000 */
[----:B------:R-:W-:Y:S05]  /*2470*/  BPT.TRAP 0x1 ;  /* 0x000000040000795c */ /* 0x000fea0000300000 */
.L_x_32:
[----:B------:R-:W1:Y:S01]  /*2480*/  S2UR UR4, SR_CTAID.X ;  /* 0x00000000000479c3 */ /* 0x000e620000002500 */
[----:B------:R-:W-:Y:S02]  /*2490*/  IADD3 R3, PT, PT, R3, -0x4, RZ ;  /* 0xfffffffc03037810 */ /* 0x000fe40007ffe0ff */
[----:B-1----:R-:W-:-:S13]  /*24a0*/  ISETP.LE.U32.AND P0, PT, R4, UR4, PT ;  /* 0x0000000404007c0c */ /* 0x002fda000bf03070 */
[----:B------:R-:W-:Y:S05]  /*24b0*/  @P0 BRA `(.L_x_33) ;  /* 0x0000000c00a00947 */ /* 0x000fea0003800000 */
[----:B------:R-:W-:Y:S01]  /*24c0*/  IMAD.U32 R31, RZ, RZ, UR4 ;  /* 0x00000004ff1f7e24 */ /* 0x000fe2000f8e00ff */
[----:B------:R-:W-:Y:S01]  /*24d0*/  MOV R20, 0xffffffff ;  /* 0xffffffff00147802 */ /* 0x000fe20000000f00 */
[----:B------:R-:W-:Y:S02]  /*24e0*/  IMAD R5, R3, 0x20, R2 ;  /* 0x0000002003057824 */ /* 0x000fe400078e0202 */
[----:B------:R-:W-:Y:S01]  /*24f0*/  IMAD.SHL.U32 R23, R2, 0x10, RZ ;  /* 0x0000001002177824 */ /* 0x000fe200078e00ff */
[----:B------:R-:W-:Y:S01]  /*2500*/  LOP3.LUT R21, RZ, R31, RZ, 0x33, !PT ;  /* 0x0000001fff157212 */ /* 0x000fe200078e33ff */
[----:B------:R-:W-:Y:S01]  /*2510*/  IMAD.SHL.U32 R2, R5, 0x80, RZ ;  /* 0x0000008005027824 */ /* 0x000fe200078e00ff */
[----:B------:R-:W-:Y:S02]  /*2520*/  PRMT R22, R31, 0x7610, R22 ;  /* 0x000076101f167816 */ /* 0x000fe40000000016 */
[----:B------:R-:W-:Y:S01]  /*2530*/  LOP3.LUT R23, R23, 0x70, RZ, 0xc0, !PT ;  /* 0x0000007017177812 */ /* 0x000fe200078ec0ff */
[----:B------:R-:W-:-:S03]  /*2540*/  IMAD.IADD R21, R4, 0x1, R21 ;  /* 0x0000000104157824 */ /* 0x000fc600078e0215 */
[C---:B------:R-:W-:Y:S01]  /*2550*/  LOP3.LUT R11, R2.reuse, R23, RZ, 0xfc, !PT ;  /* 0x00000017020b7212 */ /* 0x040fe200078efcff */
[----:B------:R-:W-:Y:S01]  /*2560*/  IMAD.HI.U32 R21, R21, 0x38e38e39, RZ ;  /* 0x38e38e3915157827 */ /* 0x000fe200078e00ff */
[C-C-:B------:R-:W-:Y:S02]  /*2570*/  LOP3.LUT R29, R2.reuse, 0x10, R23.reuse, 0xf6, !PT ;  /* 0x00000010021d7812 */ /* 0x140fe400078ef617 */
[----:B------:R-:W-:Y:S01]  /*2580*/  LOP3.LUT R9, R2, 0x20, R23, 0xf6, !PT ;  /* 0x0000002002097812 */ /* 0x000fe200078ef617 */
[----:B------:R-:W-:Y:S01]  /*2590*/  IMAD.IADD R30, R0, 0x1, R11 ;  /* 0x00000001001e7824 */ /* 0x000fe200078e020b */
[----:B------:R-:W-:Y:S01]  /*25a0*/  LOP3.LUT R27, R2, 0x30, R23, 0xf6, !PT ;  /* 0x00000030021b7812 */ /* 0x000fe200078ef617 */
[----:B------:R-:W-:Y:S01]  /*25b0*/  IMAD.IADD R29, R0, 0x1, R29 ;  /* 0x00000001001d7824 */ /* 0x000fe200078e021d */
[----:B------:R-:W-:Y:S01]  /*25c0*/  LOP3.LUT R7, R2, 0x40, R23, 0xf6, !PT ;  /* 0x0000004002077812 */ /* 0x000fe200078ef617 */
[----:B------:R-:W-:Y:S01]  /*25d0*/  IMAD.IADD R28, R0, 0x1, R9 ;  /* 0x00000001001c7824 */ /* 0x000fe200078e0209 */
[----:B------:R-:W-:-:S02]  /*25e0*/  LOP3.LUT R25, R2, 0x50, R23, 0xf6, !PT ;  /* 0x0000005002197812 */ /* 0x000fc400078ef617 */
[----:B------:R-:W-:Y:S01]  /*25f0*/  LOP3.LUT R5, R2, 0x60, R23, 0xf6, !PT ;  /* 0x0000006002057812 */ /* 0x000fe200078ef617 */
[C---:B------:R-:W-:Y:S01]  /*2600*/  IMAD.IADD R26, R0.reuse, 0x1, R7 ;  /* 0x00000001001a7824 */ /* 0x040fe200078e0207 */
[----:B------:R-:W-:Y:S01]  /*2610*/  SHF.R.U32.HI R21, RZ, 0x5, R21 ;  /* 0x00000005ff157819 */ /* 0x000fe20000011615 */
[----:B------:R-:W-:Y:S01]  /*2620*/  IMAD.IADD R25, R0, 0x1, R25 ;  /* 0x0000000100197824 */ /* 0x000fe200078e0219 */
[----:B------:R-:W-:Y:S01]  /*2630*/  LOP3.LUT R23, R2, 0x70, R23, 0xf6, !PT ;  /* 0x0000007002177812 */ /* 0x000fe200078ef617 */
[C---:B------:R-:W-:Y:S01]  /*2640*/  IMAD.IADD R24, R0.reuse, 0x1, R5 ;  /* 0x0000000100187824 */ /* 0x040fe200078e0205 */
[C---:B------:R-:W-:Y:S01]  /*2650*/  IADD3 R27, PT, PT, R0.reuse, R27, RZ ;  /* 0x0000001b001b7210 */ /* 0x040fe20007ffe0ff */
[----:B------:R-:W-:Y:S01]  /*2660*/  IMAD.MOV R21, RZ, RZ, -R21 ;  /* 0x000000ffff157224 */ /* 0x000fe200078e0a15 */
[----:B------:R-:W-:-:S07]  /*2670*/  IADD3 R23, PT, PT, R0, R23, RZ ;  /* 0x0000001700177210 */ /* 0x000fce0007ffe0ff */
.L_x_41:
[----:B------:R-:W-:Y:S01]  /*2680*/  SHF.R.U32.HI R35, RZ, 0x5, R31 ;  /* 0x00000005ff237819 */ /* 0x000fe2000001161f */
[----:B------:R-:W-:Y:S01]  /*2690*/  VIADD R21, R21, 0x1 ;  /* 0x0000000115157836 */ /* 0x000fe20000000000 */
[----:B------:R-:W-:Y:S05]  /*26a0*/  YIELD ;  /* 0x0000000000007946 */ /* 0x000fea0003800000 */
[----:B------:R-:W-:Y:S01]  /*26b0*/  LOP3.LUT R35, R35, 0x7fffff0, RZ, 0xc0, !PT ;  /* 0x07fffff023237812 */ /* 0x000fe200078ec0ff */
[----:B------:R-:W-:Y:S01]  /*26c0*/  VIADD R20, R20, 0x1 ;  /* 0x0000000114147836 */ /* 0x000fe20000000000 */
[----:B------:R-:W-:Y:S02]  /*26d0*/  ISETP.NE.AND P2, PT, R3, RZ, PT ;  /* 0x000000ff0300720c */ /* 0x000fe40003f45270 */
[----:B------:R-:W-:-:S02]  /*26e0*/  LOP3.LUT R34, R22, 0x1ff, RZ, 0xc0, !PT ;  /* 0x000001ff16227812 */ /* 0x000fc400078ec0ff */
[----:B------:R-:W-:Y:S02]  /*26f0*/  VIADDMNMX.U32 R49, R32, -R35, 0x10, PT ;  /* 0x0000001020317446 */ /* 0x000fe40003800823 */
[----:B------:R-:W-:Y:S02]  /*2700*/  ISETP.NE.AND P0, PT, R21, 0x1, PT ;  /* 0x000000011500780c */ /* 0x000fe40003f05270 */
[----:B----4-:R-:W-:-:S11]  /*2710*/  MOV R2, 0x2730 ;  /* 0x0000273000027802 */ /* 0x010fd60000000f00 */
[----:B------:R-:W-:Y:S05]  /*2720*/  CALL.REL.NOINC `($__internal_3_$__cuda_sm20_div_u16) ;  /* 0x0000001000b47944 */ /* 0x000fea0003c00000 */
[C---:B------:R-:W-:Y:S01]  /*2730*/  IMAD.SHL.U32 R7, R20.reuse, 0x8, RZ ;  /* 0x0000000814077824 */ /* 0x040fe200078e00ff */
[----:B------:R-:W-:Y:S01]  /*2740*/  SHF.R.U32.HI R5, RZ, 0x1, R20 ;  /* 0x00000001ff057819 */ /* 0x000fe20000011614 */
[----:B------:R-:W-:-:S03]  /*2750*/  IMAD.SHL.U32 R33, R20, 0x80, RZ ;  /* 0x0000008014217824 */ /* 0x000fc600078e00ff */
[----:B------:R-:W-:Y:S02]  /*2760*/  LOP3.LUT R7, R7, 0x8, RZ, 0xc0, !PT ;  /* 0x0000000807077812 */ /* 0x000fe400078ec0ff */
[----:B------:R-:W-:Y:S02]  /*2770*/  LOP3.LUT R5, R5, 0x1, RZ, 0xc0, !PT ;  /* 0x0000000105057812 */ /* 0x000fe400078ec0ff */
[----:B------:R-:W-:Y:S01]  /*2780*/  LOP3.LUT R33, R33, 0x80, RZ, 0xc0, !PT ;  /* 0x0000008021217812 */ /* 0x000fe200078ec0ff */
[----:B------:R-:W-:Y:S02]  /*2790*/  IMAD.IADD R2, R0, 0x1, R7 ;  /* 0x0000000100027824 */ /* 0x000fe400078e0207 */
[----:B------:R-:W-:-:S04]  /*27a0*/  IMAD.U32 R5, R5, -0x80000000, RZ ;  /* 0x8000000005057824 */ /* 0x000fc800078e00ff */
[----:B------:R-:W1:Y:S02]  /*27b0*/  SYNCS.PHASECHK.TRANS64.TRYWAIT P1, [R2+URZ+0x31478], R5 ;  /* 0x03147805020075a7 */ /* 0x000e6400080211ff */
[----:B-1----:R-:W-:Y:S05]  /*27c0*/  @!P1 BRA `(.L_x_34) ;  /* 0x0000001000509947 */ /* 0x002fea0003800000 */
.L_x_64:
[----:B------:R-:W-:Y:S01]  /*27d0*/  NOP ;  /* 0x0000000000007918 */ /* 0x000fe20000000000 */
[----:B------:R-:W-:Y:S05]  /*27e0*/  @P2 BRA `(.L_x_35) ;  /* 0x0000000000042947 */ /* 0x000fea0003800000 */
[----:B------:R-:W-:-:S04]  /*27f0*/  DEPBAR.LE SB0, 0x1 ;  /* 0x000080400000791a */ /* 0x000fc80000000000 */
.L_x_35:
[----:B------:R-:W-:Y:S05]  /*2800*/  WARPSYNC.ALL ;  /* 0x0000000000007948 */ /* 0x000fea0003800000 */
[----:B------:R-:W-:Y:S01]  /*2810*/  NOP ;  /* 0x0000000000007918 */ /* 0x000fe20000000000 */
[----:B------:R-:W-:Y:S01]  /*2820*/  BAR.SYNC.DEFER_BLOCKING 0x8, 0x80 ;  /* 0x0202000000007b1d */ /* 0x000fe20000010000 */
[C---:B------:R-:W-:Y:S02]  /*2830*/  R2UR UR5, R33.reuse ;  /* 0x00000000210572ca */ /* 0x040fe400000e0000 */
[----:B------:R-:W-:Y:S02]  /*2840*/  R2UR UR4, R33 ;  /* 0x00000000210472ca */ /* 0x000fe400000e0000 */
[----:B------:R-:W-:-:S02]  /*2850*/  PRMT R49, R49, 0x9910, RZ ;  /* 0x0000991031317816 */ /* 0x000fc400000000ff */
[----:B------:R-:W-:-:S07]  /*2860*/  ISETP.NE.AND P1, PT, R3, RZ, PT ;  /* 0x000000ff0300720c */ /* 0x000fce0003f25270 */
[----:B------:R-:W2:Y:S01]  /*2870*/  LDTM.x8 R12, tmem[UR5] ;  /* 0x00000005000c79ee */ /* 0x000ea200081c0000 */
[C---:B------:R-:W-:Y:S01]  /*2880*/  R2UR UR5, R33.reuse ;  /* 0x00000000210572ca */ /* 0x040fe200000e0000 */
[----:B------:R-:W-:Y:S01]  /*2890*/  NOP ;  /* 0x0000000000007918 */ /* 0x000fe20000000000 */
[----:B-12---:R-:W1:Y:S01]  /*28a0*/  LDTM.x8 R4, tmem[UR4+0x8] ;  /* 0x00000804000479ee */ /* 0x006e6200081c0000 */
[----:B------:R-:W-:Y:S02]  /*28b0*/  R2UR UR4, R33 ;  /* 0x00000000210472ca */ /* 0x000fe400000e0000 */
[----:B------:R-:W-:Y:S02]  /*28c0*/  F2FP.BF16.F32.PACK_AB R36, R13, R12 ;  /* 0x0000000c0d24723e */ /* 0x000fe400000010ff */
[----:B------:R-:W-:Y:S02]  /*28d0*/  F2FP.BF16.F32.PACK_AB R37, R15, R14 ;  /* 0x0000000e0f25723e */ /* 0x000fe400000010ff */
[----:B------:R-:W-:-:S02]  /*28e0*/  F2FP.BF16.F32.PACK_AB R38, R17, R16 ;  /* 0x000000101126723e */ /* 0x000fc400000010ff */
[----:B------:R-:W-:Y:S02]  /*28f0*/  F2FP.BF16.F32.PACK_AB R39, R19, R18 ;  /* 0x000000121327723e */ /* 0x000fe400000010ff */
[----:B-1----:R-:W-:-:S03]  /*2900*/  F2FP.BF16.F32.PACK_AB R40, R5, R4 ;  /* 0x000000040528723e */ /* 0x002fc600000010ff */
[----:B------:R1:W-:Y:S01]  /*2910*/  STS.128 [R30], R36 ;  /* 0x000000241e007388 */ /* 0x0003e20000000c00 */
[----:B------:R-:W-:Y:S01]  /*2920*/  F2FP.BF16.F32.PACK_AB R41, R7, R6 ;  /* 0x000000060729723e */ /* 0x000fe200000010ff */
[----:B------:R-:W-:Y:S01]  /*2930*/  NOP ;  /* 0x0000000000007918 */ /* 0x000fe20000000000 */
[----:B------:R-:W-:Y:S01]  /*2940*/  F2FP.BF16.F32.PACK_AB R42, R9, R8 ;  /* 0x00000008092a723e */ /* 0x000fe200000010ff */
[----:B------:R-:W2:Y:S01]  /*2950*/  LDTM.x8 R12, tmem[UR5+0x10] ;  /* 0x00001005000c79ee */ /* 0x000ea200081c0000 */
[----:B------:R-:W-:Y:S02]  /*2960*/  F2FP.BF16.F32.PACK_AB R43, R11, R10 ;  /* 0x0000000a0b2b723e */ /* 0x000fe400000010ff */
[----:B------:R-:W-:-:S03]  /*2970*/  R2UR UR5, R33 ;  /* 0x00000000210572ca */ /* 0x000fc600000e0000 */
[----:B------:R3:W-:Y:S01]  /*2980*/  STS.128 [R29], R40 ;  /* 0x000000281d007388 */ /* 0x0007e20000000c00 */
[----:B------:R-:W-:Y:S01]  /*2990*/  NOP ;  /* 0x0000000000007918 */ /* 0x000fe20000000000 */
[----:B--2---:R-:W2:Y:S01]  /*29a0*/  LDTM.x8 R4, tmem[UR4+0x18] ;  /* 0x00001804000479ee */ /* 0x004ea200081c0000 */
[----:B------:R-:W-:Y:S02]  /*29b0*/  R2UR UR4, R33 ;  /* 0x00000000210472ca */ /* 0x000fe400000e0000 */
[----:B-1----:R-:W-:Y:S02]  /*29c0*/  F2FP.BF16.F32.PACK_AB R36, R13, R12 ;  /* 0x0000000c0d24723e */ /* 0x002fe400000010ff */
[----:B------:R-:W-:Y:S02]  /*29d0*/  F2FP.BF16.F32.PACK_AB R37, R15, R14 ;  /* 0x0000000e0f25723e */ /* 0x000fe400000010ff */
[----:B------:R-:W-:Y:S02]  /*29e0*/  F2FP.BF16.F32.PACK_AB R38, R17, R16 ;  /* 0x000000101126723e */ /* 0x000fe400000010ff */
[----:B------:R-:W-:-:S02]  /*29f0*/  F2FP.BF16.F32.PACK_AB R39, R19, R18 ;  /* 0x000000121327723e */ /* 0x000fc400000010ff */
[----:B--2---:R-:W-:Y:S02]  /*2a00*/  F2FP.BF16.F32.PACK_AB R44, R5, R4 ;  /* 0x00000004052c723e */ /* 0x004fe400000010ff */
[----:B------:R-:W-:Y:S01]  /*2a10*/  F2FP.BF16.F32.PACK_AB R45, R7, R6 ;  /* 0x00000006072d723e */ /* 0x000fe200000010ff */
[----:B------:R1:W-:Y:S01]  /*2a20*/  STS.128 [R28], R36 ;  /* 0x000000241c007388 */ /* 0x0003e20000000c00 */
[----:B------:R-:W-:Y:S01]  /*2a30*/  F2FP.BF16.F32.PACK_AB R46, R9, R8 ;  /* 0x00000008092e723e */ /* 0x000fe200000010ff */
[----:B------:R-:W-:Y:S01]  /*2a40*/  NOP ;  /* 0x0000000000007918 */ /* 0x000fe20000000000 */
[----:B------:R-:W-:Y:S01]  /*2a50*/  F2FP.BF16.F32.PACK_AB R47, R11, R10 ;  /* 0x0000000a0b2f723e */ /* 0x000fe200000010ff */
[----:B------:R-:W2:Y:S01]  /*2a60*/  LDTM.x8 R12, tmem[UR5+0x20] ;  /* 0x00002005000c79ee */ /* 0x000ea200081c0000 */
[----:B------:R-:W-:-:S03]  /*2a70*/  R2UR UR5, R33 ;  /* 0x00000000210572ca */ /* 0x000fc600000e0000 */
[----:B------:R4:W-:Y:S01]  /*2a80*/  STS.128 [R27], R44 ;  /* 0x0000002c1b007388 */ /* 0x0009e20000000c00 */
[----:B------:R-:W-:Y:S01]  /*2a90*/  NOP ;  /* 0x0000000000007918 */ /* 0x000fe20000000000 */
[----:B--2---:R-:W1:Y:S01]  /*2aa0*/  LDTM.x8 R4, tmem[UR4+0x28] ;  /* 0x00002804000479ee */ /* 0x004e6200081c0000 */
[----:B------:R-:W-:Y:S02]  /*2ab0*/  R2UR UR4, R33 ;  /* 0x00000000210472ca */ /* 0x000fe400000e0000 */
[----:B---3--:R-:W-:Y:S02]  /*2ac0*/  F2FP.BF16.F32.PACK_AB R40, R13, R12 ;  /* 0x0000000c0d28723e */ /* 0x008fe400000010ff */
[----:B------:R-:W-:Y:S02]  /*2ad0*/  F2FP.BF16.F32.PACK_AB R41, R15, R14 ;  /* 0x0000000e0f29723e */ /* 0x000fe400000010ff */
[----:B------:R-:W-:Y:S02]  /*2ae0*/  F2FP.BF16.F32.PACK_AB R42, R17, R16 ;  /* 0x00000010112a723e */ /* 0x000fe400000010ff */
[----:B------:R-:W-:-:S02]  /*2af0*/  F2FP.BF16.F32.PACK_AB R43, R19, R18 ;  /* 0x00000012132b723e */ /* 0x000fc400000010ff */
[----:B-1----:R-:W-:Y:S02]  /*2b00*/  F2FP.BF16.F32.PACK_AB R36, R5, R4 ;  /* 0x000000040524723e */ /* 0x002fe400000010ff */
[----:B------:R-:W-:Y:S01]  /*2b10*/  F2FP.BF16.F32.PACK_AB R37, R7, R6 ;  /* 0x000000060725723e */ /* 0x000fe200000010ff */
[----:B------:R1:W-:Y:S01]  /*2b20*/  STS.128 [R26], R40 ;  /* 0x000000281a007388 */ /* 0x0003e20000000c00 */
[----:B------:R-:W-:Y:S01]  /*2b30*/  F2FP.BF16.F32.PACK_AB R38, R9, R8 ;  /* 0x000000080926723e */ /* 0x000fe200000010ff */
[----:B------:R-:W-:Y:S01]  /*2b40*/  NOP ;  /* 0x0000000000007918 */ /* 0x000fe20000000000 */
[----:B------:R-:W-:Y:S01]  /*2b50*/  F2FP.BF16.F32.PACK_AB R39, R11, R10 ;  /* 0x0000000a0b27723e */ /* 0x000fe200000010ff */
[----:B------:R-:W2:Y:S01]  /*2b60*/  LDTM.x8 R12, tmem[UR5+0x30] ;  /* 0x00003005000c79ee */ /* 0x000ea200081c0000 */
[----:B----4-:R-:W-:-:S03]  /*2b70*/  PRMT R44, R48, 0x9910, RZ ;  /* 0x00009910302c7816 */ /* 0x010fc600000000ff */
[----:B------:R1:W-:Y:S01]  /*2b80*/  STS.128 [R25], R36 ;  /* 0x0000002419007388 */ /* 0x0003e20000000c00 */
[----:B------:R-:W-:Y:S01]  /*2b90*/  NOP ;  /* 0x0000000000007918 */ /* 0x000fe20000000000 */
[----:B------:R-:W-:Y:S01]  /*2ba0*/  IMAD R44, R44, R49, RZ ;  /* 0x000000312c2c7224 */ /* 0x000fe200078e02ff */
[----:B--2---:R-:W2:Y:S03]  /*2bb0*/  LDTM.x8 R4, tmem[UR4+0x38] ;  /* 0x00003804000479ee */ /* 0x004ea600081c0000 */
[----:B------:R-:W-:Y:S01]  /*2bc0*/  IMAD.MOV R44, RZ, RZ, -R44 ;  /* 0x000000ffff2c7224 */ /* 0x000fe200078e0a2c */
[----:B------:R-:W-:Y:S02]  /*2bd0*/  F2FP.BF16.F32.PACK_AB R12, R13, R12 ;  /* 0x0000000c0d0c723e */ /* 0x000fe400000010ff */
[----:B------:R-:W-:Y:S02]  /*2be0*/  F2FP.BF16.F32.PACK_AB R13, R15, R14 ;  /* 0x0000000e0f0d723e */ /* 0x000fe400000010ff */
[----:B------:R-:W-:-:S02]  /*2bf0*/  F2FP.BF16.F32.PACK_AB R14, R17, R16 ;  /* 0x00000010110e723e */ /* 0x000fc400000010ff */
[----:B------:R-:W-:Y:S02]  /*2c00*/  F2FP.BF16.F32.PACK_AB R15, R19, R18 ;  /* 0x00000012130f723e */ /* 0x000fe400000010ff */
[----:B--2---:R-:W-:Y:S02]  /*2c10*/  F2FP.BF16.F32.PACK_AB R4, R5, R4 ;  /* 0x000000040504723e */ /* 0x004fe400000010ff */
[----:B------:R-:W-:Y:S01]  /*2c20*/  F2FP.BF16.F32.PACK_AB R5, R7, R6 ;  /* 0x000000060705723e */ /* 0x000fe200000010ff */
[----:B------:R1:W-:Y:S01]  /*2c30*/  STS.128 [R24], R12 ;  /* 0x0000000c18007388 */ /* 0x0003e20000000c00 */
[----:B------:R-:W-:Y:S01]  /*2c40*/  F2FP.BF16.F32.PACK_AB R6, R9, R8 ;  /* 0x000000080906723e */ /* 0x000fe200000010ff */
[----:B------:R-:W-:Y:S01]  /*2c50*/  NOP ;  /* 0x0000000000007918 */ /* 0x000fe20000000000 */
[----:B------:R-:W-:Y:S02]  /*2c60*/  F2FP.BF16.F32.PACK_AB R7, R11, R10 ;  /* 0x0000000a0b07723e */ /* 0x000fe400000010ff */
[----:B------:R-:W-:-:S03]  /*2c70*/  PRMT R9, R44, 0x7710, RZ ;  /* 0x000077102c097816 */ /* 0x000fc600000000ff */
[----:B------:R1:W-:Y:S02]  /*2c80*/  STS.128 [R23], R4 ;  /* 0x0000000417007388 */ /* 0x0003e40000000c00 */
[----:B------:R-:W-:Y:S01]  /*2c90*/  IMAD.IADD R8, R34, 0x1, R9 ;  /* 0x0000000122087824 */ /* 0x000fe200078e0209 */
[----:B------:R2:W-:Y:S06]  /*2ca0*/  MEMBAR.ALL.CTA ;  /* 0x0000000000007992 */ /* 0x0005ec0000008000 */
[----:B--2---:R-:W2:Y:S01]  /*2cb0*/  FENCE.VIEW.ASYNC.S ;  /* 0x00000000000073c6 */ /* 0x004ea20000000000 */
[----:B------:R-:W-:Y:S01]  /*2cc0*/  IMAD.SHL.U32 R34, R48, 0x80, RZ ;  /* 0x0000008030227824 */ /* 0x000fe200078e00ff */
[----:B------:R-:W-:-:S04]  /*2cd0*/  LOP3.LUT R8, R8, 0xffff, RZ, 0xc0, !PT ;  /* 0x0000ffff08087812 */ /* 0x000fc800078ec0ff */
[----:B------:R-:W-:Y:S01]  /*2ce0*/  LOP3.LUT R34, R34, 0xffff, RZ, 0xc0, !PT ;  /* 0x0000ffff22227812 */ /* 0x000fe200078ec0ff */
[----:B------:R-:W-:-:S04]  /*2cf0*/  IMAD.IADD R35, R35, 0x1, R8 ;  /* 0x0000000123237824 */ /* 0x000fc800078e0208 */
[----:B------:R-:W-:Y:S01]  /*2d00*/  IMAD.SHL.U32 R35, R35, 0x80, RZ ;  /* 0x0000008023237824 */ /* 0x000fe200078e00ff */
[----:B--2---:R-:W-:Y:S06]  /*2d10*/  BAR.SYNC.DEFER_BLOCKING 0x8, 0x80 ;  /* 0x0202000000007b1d */ /* 0x004fec0000010000 */
[----:B------:R-:W-:Y:S05]  /*2d20*/  @P1 BRA `(.L_x_36) ;  /* 0x0000000000341947 */ /* 0x000fea0003800000 */
[----:B------:R-:W-:Y:S01]  /*2d30*/  ELECT P2, URZ, PT ;  /* 0x0000000000ff782f */ /* 0x000fe20003840000 */
[----:B------:R-:W-:-:S12]  /*2d40*/  BSSY.RECONVERGENT B0, `(.L_x_37) ;  /* 0x000000a000007945 */ /* 0x000fd80003800200 */
[----:B------:R-:W-:Y:S05]  /*2d50*/  @!P2 BRA `(.L_x_38) ;  /* 0x000000000020a947 */ /* 0x000fea0003800000 */
[----:B------:R-:W2:Y:S01]  /*2d60*/  LDCU.64 UR8, c[0x0][0x348] ;  /* 0x00006900ff0877ac */ /* 0x000ea20008000a00 */
[----:B------:R-:W-:Y:S02]  /*2d70*/  R2UR UR4, R0 ;  /* 0x00000000000472ca */ /* 0x000fe400000e0000 */
[----:B------:R-:W-:Y:S02]  /*2d80*/  R2UR UR5, R34 ;  /* 0x00000000220572ca */ /* 0x000fe400000e0000 */
[----:B------:R-:W-:Y:S01]  /*2d90*/  R2UR UR6, R35 ;  /* 0x00000000230672ca */ /* 0x000fe200000e0000 */
[----:B--2---:R-:W-:-:S04]  /*2da0*/  UIADD3 UR8, UP0, UPT, UR8, 0x240, URZ ;  /* 0x0000024008087890 */ /* 0x004fc8000ff1e0ff */
[----:B------:R-:W-:-:S09]  /*2db0*/  UIADD3.X UR9, UPT, UPT, URZ, UR9, URZ, UP0, !UPT ;  /* 0x00000009ff097290 */ /* 0x000fd200087fe4ff */
[----:B------:R2:W-:Y:S02]  /*2dc0*/  UTMASTG.2D [UR4], [UR8] ;  /* 0x00000004080073b5 */ /* 0x0005e40008008000 */
[----:B--2---:R0:W-:Y:S02]  /*2dd0*/  UTMACMDFLUSH ;  /* 0x00000000000079b7 */ /* 0x0041e40000000000 */
.L_x_38:
[----:B------:R-:W-:Y:S05]  /*2de0*/  BSYNC.RECONVERGENT B0 ;  /* 0x0000000000007941 */ /* 0x000fea0003800200 */
.L_x_37:
[----:B------:R-:W-:-:S04]  /*2df0*/  DEPBAR.LE SB0, 0x1 ;  /* 0x000080400000791a */ /* 0x000fc80000000000 */
.L_x_36:
[----:B------:R-:W-:Y:S01]  /*2e00*/  BAR.SYNC.DEFER_BLOCKING 0x8, 0x80 ;  /* 0x0202000000007b1d */ /* 0x000fe20000010000 */
[C---:B------:R-:W-:Y:S01]  /*2e10*/  R2UR UR5, R33.reuse ;  /* 0x00000000210572ca */ /* 0x040fe200000e0000 */
[----:B------:R-:W-:Y:S01]  /*2e20*/  VIADD R2, R2, 0x31488 ;  /* 0x0003148802027836 */ /* 0x000fe20000000000 */
[----:B------:R-:W-:-:S04]  /*2e30*/  R2UR UR4, R33 ;  /* 0x00000000210472ca */ /* 0x000fc800000e0000 */
[----:B------:R-:W-:-:S07]  /*2e40*/  PRMT R2, RZ, 0x654, R2 ;  /* 0x00000654ff027816 */ /* 0x000fce0000000002 */
[----:B-1----:R-:W1:Y:S01]  /*2e50*/  LDTM.x8 R12, tmem[UR5+0x40] ;  /* 0x00004005000c79ee */ /* 0x002e6200081c0000 */
[----:B------:R-:W-:Y:S01]  /*2e60*/  NOP ;  /* 0x0000000000007918 */ /* 0x000fe20000000000 */
[----:B-1----:R-:W1:Y:S01]  /*2e70*/  LDTM.x8 R4, tmem[UR4+0x48] ;  /* 0x00004804000479ee */ /* 0x002e6200081c0000 */
[----:B------:R-:W-:Y:S02]  /*2e80*/  F2FP.BF16.F32.PACK_AB R36, R13, R12 ;  /* 0x0000000c0d24723e */ /* 0x000fe400000010ff */
[----:B------:R-:W-:Y:S02]  /*2e90*/  F2FP.BF16.F32.PACK_AB R37, R15, R14 ;  /* 0x0000000e0f25723e */ /* 0x000fe400000010ff */
[----:B------:R-:W-:Y:S02]  /*2ea0*/  F2FP.BF16.F32.PACK_AB R38, R17, R16 ;  /* 0x000000101126723e */ /* 0x000fe400000010ff */
[----:B------:R-:W-:Y:S02]  /*2eb0*/  F2FP.BF16.F32.PACK_AB R39, R19, R18 ;  /* 0x000000121327723e */ /* 0x000fe400000010ff */
[----:B-1----:R-:W-:-:S03]  /*2ec0*/  F2FP.BF16.F32.PACK_AB R44, R5, R4 ;  /* 0x00000004052c723e */ /* 0x002fc600000010ff */
[----:B------:R1:W-:Y:S01]  /*2ed0*/  STS.128 [R30+0x4000], R36 ;  /* 0x004000241e007388 */ /* 0x0003e20000000c00 */
[----:B------:R-:W-:Y:S01]  /*2ee0*/  F2FP.BF16.F32.PACK_AB R45, R7, R6 ;  /* 0x00000006072d723e */ /* 0x000fe200000010ff */
[----:B------:R-:W-:Y:S01]  /*2ef0*/  NOP ;  /* 0x0000000000007918 */ /* 0x000fe20000000000 */
[----:B------:R-:W-:Y:S01]  /*2f00*/  F2FP.BF16.F32.PACK_AB R46, R9, R8 ;  /* 0x00000008092e723e */ /* 0x000fe200000010ff */
[----:B------:R-:W2:Y:S01]  /*2f10*/  LDTM.x8 R12, tmem[UR5+0x50] ;  /* 0x00005005000c79ee */ /* 0x000ea200081c0000 */
[----:B------:R-:W-:-:S05]  /*2f20*/  F2FP.BF16.F32.PACK_AB R47, R11, R10 ;  /* 0x0000000a0b2f723e */ /* 0x000fca00000010ff */
[----:B------:R3:W-:Y:S01]  /*2f30*/  STS.128 [R29+0x4000], R44 ;  /* 0x0040002c1d007388 */ /* 0x0007e20000000c00 */
[----:B------:R-:W-:Y:S01]  /*2f40*/  NOP ;  /* 0x0000000000007918 */ /* 0x000fe20000000000 */
[----:B--2---:R-:W1:Y:S01]  /*2f50*/  LDTM.x8 R4, tmem[UR4+0x58] ;  /* 0x00005804000479ee */ /* 0x004e6200081c0000 */
        /* <DEDUP_REMOVED lines=14> */
[----:B---3--:R-:W-:Y:S02]  /*3040*/  F2FP.BF16.F32.PACK_AB R44, R13, R12 ;  /* 0x0000000c0d2c723e */ /* 0x008fe400000010ff */
        /* <DEDUP_REMOVED lines=8> */
[----:B------:R-:W1:Y:S01]  /*30d0*/  LDTM.x8 R12, tmem[UR5+0x70] ;  /* 0x00007005000c79ee */ /* 0x000e6200081c0000 */
[----:B------:R-:W-:-:S05]  /*30e0*/  F2FP.BF16.F32.PACK_AB R43, R11, R10 ;  /* 0x0000000a0b2b723e */ /* 0x000fca00000010ff */
[----:B------:R4:W-:Y:S01]  /*30f0*/  STS.128 [R25+0x4000], R40 ;  /* 0x0040002819007388 */ /* 0x0009e20000000c00 */
        /* <DEDUP_REMOVED lines=10> */
[----:B------:R-:W-:Y:S02]  /*31a0*/  F2FP.BF16.F32.PACK_AB R6, R9, R8 ;  /* 0x000000080906723e */ /* 0x000fe400000010ff */
[----:B------:R-:W-:-:S05]  /*31b0*/  F2FP.BF16.F32.PACK_AB R7, R11, R10 ;  /* 0x0000000a0b07723e */ /* 0x000fca00000010ff */
[----:B------:R4:W-:Y:S01]  /*31c0*/  STS.128 [R23+0x4000], R4 ;  /* 0x0040000417007388 */ /* 0x0009e20000000c00 */
[----:B------:R-:W-:Y:S01]  /*31d0*/  NOP ;  /* 0x0000000000007918 */ /* 0x000fe20000000000 */
[----:B------:R4:W-:Y:S01]  /*31e0*/  SYNCS.ARRIVE.TRANS64.RED.A1T0 RZ, [R2+URZ], RZ ;  /* 0x000000ff02ff79a7 */ /* 0x0009e200081004ff */
[----:B------:R1:W-:Y:S06]  /*31f0*/  MEMBAR.ALL.CTA ;  /* 0x0000000000007992 */ /* 0x0003ec0000008000 */
[----:B-1----:R-:W1:Y:S02]  /*3200*/  FENCE.VIEW.ASYNC.S ;  /* 0x00000000000073c6 */ /* 0x002e640000000000 */
[----:B-1----:R-:W-:Y:S06]  /*3210*/  BAR.SYNC.DEFER_BLOCKING 0x8, 0x80 ;  /* 0x0202000000007b1d */ /* 0x002fec0000010000 */
[----:B------:R-:W-:Y:S05]  /*3220*/  @P1 BRA `(.L_x_39) ;  /* 0x0000000000381947 */ /* 0x000fea0003800000 */
[----:B------:R-:W-:Y:S01]  /*3230*/  ELECT P1, URZ, PT ;  /* 0x0000000000ff782f */ /* 0x000fe20003820000 */
[----:B------:R-:W-:-:S12]  /*3240*/  BSSY.RECONVERGENT B0, `(.L_x_39) ;  /* 0x000000c000007945 */ /* 0x000fd80003800200 */
[----:B------:R-:W-:Y:S05]  /*3250*/  @!P1 BRA `(.L_x_40) ;  /* 0x0000000000289947 */ /* 0x000fea0003800000 */
[----:B------:R-:W1:Y:S01]  /*3260*/  LDCU.64 UR8, c[0x0][0x348] ;  /* 0x00006900ff0877ac */ /* 0x000e620008000a00 */
[----:B------:R-:W-:Y:S02]  /*3270*/  R2UR UR5, R34 ;  /* 0x00000000220572ca */ /* 0x000fe400000e0000 */
[----:B------:R-:W-:Y:S02]  /*3280*/  R2UR UR4, R0 ;  /* 0x00000000000472ca */ /* 0x000fe400000e0000 */
[----:B------:R-:W-:-:S09]  /*3290*/  R2UR UR6, R35 ;  /* 0x00000000230672ca */ /* 0x000fd200000e0000 */
[----:B------:R-:W-:Y:S02]  /*32a0*/  UIADD3 UR5, UPT, UPT, UR5, 0x40, URZ ;  /* 0x0000004005057890 */ /* 0x000fe4000fffe0ff */
[----:B------:R-:W-:Y:S02]  /*32b0*/  UIADD3 UR4, UPT, UPT, UR4, 0x4000, URZ ;  /* 0x0000400004047890 */ /* 0x000fe4000fffe0ff */
[----:B-1----:R-:W-:-:S04]  /*32c0*/  UIADD3 UR8, UP0, UPT, UR8, 0x240, URZ ;  /* 0x0000024008087890 */ /* 0x002fc8000ff1e0ff */
[----:B------:R-:W-:-:S09]  /*32d0*/  UIADD3.X UR9, UPT, UPT, URZ, UR9, URZ, UP0, !UPT ;  /* 0x00000009ff097290 */ /* 0x000fd200087fe4ff */
[----:B------:R1:W-:Y:S02]  /*32e0*/  UTMASTG.2D [UR4], [UR8] ;  /* 0x00000004080073b5 */ /* 0x0003e40008008000 */
[----:B-1----:R0:W-:Y:S02]  /*32f0*/  UTMACMDFLUSH ;  /* 0x00000000000079b7 */ /* 0x0021e40000000000 */
.L_x_40:
[----:B------:R-:W-:Y:S05]  /*3300*/  BSYNC.RECONVERGENT B0 ;  /* 0x0000000000007941 */ /* 0x000fea0003800200 */
.L_x_39:
[----:B------:R-:W-:Y:S02]  /*3310*/  IADD3 R22, PT, PT, R22, 0x90, RZ ;  /* 0x0000009016167810 */ /* 0x000fe40007ffe0ff */
[----:B------:R-:W-:Y:S01]  /*3320*/  IADD3 R31, PT, PT, R31, 0x90, RZ ;  /* 0x000000901f1f7810 */ /* 0x000fe20007ffe0ff */
[----:B------:R-:W-:Y:S06]  /*3330*/  @P0 BRA `(.L_x_41) ;  /* 0xfffffff000d00947 */ /* 0x000fec000383ffff */
.L_x_33:
[----:B------:R-:W-:-:S13]  /*3340*/  ISETP.NE.AND P0, PT, R3, 0x3, PT ;  /* 0x000000030300780c */ /* 0x000fda0003f05270 */
[----:B------:R-:W-:Y:S05]  /*3350*/  @P0 EXIT ;  /* 0x000000000000094d */ /* 0x000fea0003800000 */
[----:B------:R-:W-:Y:S05]  /*3360*/  WARPSYNC.ALL ;  /* 0x0000000000007948 */ /* 0x000fea0003800000 */
[----:B------:R-:W-:Y:S01]  /*3370*/  NOP ;  /* 0x0000000000007918 */ /* 0x000fe20000000000 */
[----:B------:R-:W1:Y:S01]  /*3380*/  S2UR UR5, SR_CgaCtaId ;  /* 0x00000000000579c3 */ /* 0x000e620000008800 */
[----:B------:R-:W-:Y:S02]  /*3390*/  UMOV UR4, 0x50 ;  /* 0x0000005000047882 */ /* 0x000fe40000000000 */
[----:B-1----:R-:W-:-:S09]  /*33a0*/  ULEA UR5, UR5, UR4, 0x18 ;  /* 0x0000000405057291 */ /* 0x002fd2000f8ec0ff */
[----:B----4-:R-:W1:Y:S02]  /*33b0*/  LDS R2, [UR5] ;  /* 0x00000005ff027984 */ /* 0x010e640008000800 */
[----:B-1----:R-:W-:-:S04]  /*33c0*/  LOP3.LUT R0, R2, 0xffff, RZ, 0xc0, !PT ;  /* 0x0000ffff02007812 */ /* 0x002fc800078ec0ff */
[----:B------:R-:W-:-:S13]  /*33d0*/  ISETP.NE.AND P0, PT, R0, 0xffff, PT ;  /* 0x0000ffff0000780c */ /* 0x000fda0003f05270 */
[----:B------:R-:W-:Y:S05]  /*33e0*/  @P0 BRA `(.L_x_42) ;  /* 0x0000000000480947 */ /* 0x000fea0003800000 */
[----:B------:R-:W-:-:S04]  /*33f0*/  SHF.R.U32.HI R0, RZ, 0x10, R2 ;  /* 0x00000010ff007819 */ /* 0x000fc80000011602 */
[----:B------:R-:W-:-:S04]  /*3400*/  LOP3.LUT R0, R0, 0x1, RZ, 0xc0, !PT ;  /* 0x0000000100007812 */ /* 0x000fc800078ec0ff */
[----:B------:R-:W-:-:S13]  /*3410*/  ISETP.NE.AND P0, PT, R0, 0x1, PT ;  /* 0x000000010000780c */ /* 0x000fda0003f05270 */
[----:B------:R-:W-:Y:S05]  /*3420*/  @P0 BRA `(.L_x_43) ;  /* 0x00000000002c0947 */ /* 0x000fea0003800000 */
[----:B------:R-:W1:Y:S01]  /*3430*/  S2R R0, SR_LANEID ;  /* 0x0000000000007919 */ /* 0x000e620000000000 */
[----:B------:R-:W-:Y:S01]  /*3440*/  IMAD.MOV.U32 R2, RZ, RZ, -0x20000 ;  /* 0xfffe0000ff027424 */ /* 0x000fe200078e00ff */
[----:B------:R-:W-:Y:S02]  /*3450*/  VOTEU.ANY UR6, UPT, PT ;  /* 0x0000000000067886 */ /* 0x000fe400038e0100 */
[----:B------:R-:W-:Y:S01]  /*3460*/  UFLO.U32 UR6, UR6 ;  /* 0x00000006000672bd */ /* 0x000fe200080e0000 */
[----:B------:R-:W2:Y:S05]  /*3470*/  REDUX UR4, R2 ;  /* 0x00000000020473c4 */ /* 0x000eaa0000000000 */
[----:B-1----:R-:W-:-:S02]  /*3480*/  ISETP.EQ.U32.AND P0, PT, R0, UR6, PT ;  /* 0x0000000600007c0c */ /* 0x002fc4000bf02070 */
[----:B--2---:R-:W-:Y:S01]  /*3490*/  MOV R0, UR4 ;  /* 0x0000000400007c02 */ /* 0x004fe20008000f00 */
[----:B------:R-:W-:-:S05]  /*34a0*/  UMOV UR4, 0xfffe0000 ;  /* 0xfffe000000047882 */ /* 0x000fca0000000000 */
[----:B------:R1:W-:Y:S05]  /*34b0*/  UTCATOMSWS.AND URZ, UR4 ;  /* 0x0000000400ff79e3 */ /* 0x0003ea0008000000 */
[----:B------:R1:W-:Y:S01]  /*34c0*/  @P0 ATOMS.AND RZ, [UR5], R0 ;  /* 0x00000000ffff098c */ /* 0x0003e2000a800005 */
[----:B------:R-:W-:Y:S05]  /*34d0*/  BRA `(.L_x_44) ;  /* 0x0000000000147947 */ /* 0x000fea0003800000 */
.L_x_43:
[----:B------:R-:W-:Y:S02]  /*34e0*/  MOV R2, 0x3500 ;  /* 0x0000350000027802 */ /* 0x000fe40000000f00 */
[----:B------:R-:W-:Y:S05]  /*34f0*/  CALL.REL.NOINC `($__internal_0_$__cuda_sm10x_tcgen05_guardrail_trap_col_being_dealloced_not_returned_by_alloc) ;  /* 0x00000004001c7944 */ /* 0x000fea0003c00000 */
[----:B------:R-:W-:Y:S05]  /*3500*/  BRA `(.L_x_44) ;  /* 0x0000000000087947 */ /* 0x000fea0003800000 */
.L_x_42:
[----:B------:R-:W-:Y:S02]  /*3510*/  MOV R2, 0x3530 ;  /* 0x0000353000027802 */ /* 0x000fe40000000f00 */
[----:B------:R-:W-:Y:S05]  /*3520*/  CALL.REL.NOINC `($__internal_2_$__cuda_sm10x_tcgen05_guardrail_trap_unallocated_columns_being_dealloced) ;  /* 0x0000000400287944 */ /* 0x000fea0003c00000 */
.L_x_44:
[----:B------:R-:W-:Y:S01]  /*3530*/  NOP ;  /* 0x0000000000007918 */ /* 0x000fe20000000000 */
[----:B-1----:R-:W-:Y:S05]  /*3540*/  EXIT ;  /* 0x000000000000794d */ /* 0x002fea0003800000 */
.L_x_14:
[----:B------:R-:W-:-:S07]  /*3550*/  MOV R10, R11 ;  /* 0x0000000b000a7202 */ /* 0x000fce0000000f00 */
.L_x_45:
[----:B-1----:R1:W2:Y:S02]  /*3560*/  SYNCS.PHASECHK.TRANS64.TRYWAIT P0, [R6+URZ+0x31400], R11 ;  /* 0x0314000b060075a7 */ /* 0x0022a400080011ff */
[----:B--2---:R-:W-:Y:S05]  /*3570*/  @!P0 NANOSLEEP.SYNCS 0x989680 ;  /* 0x009896800000895d */ /* 0x004fea0003900000 */
[----:B------:R-:W2:Y:S02]  /*3580*/  @!P0 SYNCS.PHASECHK.TRANS64 P0, [R6+URZ+0x31400], R11 ;  /* 0x0314000b060085a7 */ /* 0x000ea400080010ff */
[----:B--2---:R-:W-:Y:S05]  /*3590*/  @!P0 BRA `(.L_x_45) ;  /* 0xfffffffc00f08947 */ /* 0x004fea000383ffff */
[----:B------:R-:W-:Y:S05]  /*35a0*/  BRA `(.L_x_46) ;  /* 0xffffffd400587947 */ /* 0x000fea000383ffff */
.L_x_16:
[----:B-1---5:R-:W-:-:S07]  /*35b0*/  MOV R6, R7 ;  /* 0x0000000700067202 */ /* 0x022fce0000000f00 */
.L_x_47:
[----:B-1----:R1:W2:Y:S02]  /*35c0*/  SYNCS.PHASECHK.TRANS64.TRYWAIT P0, [R2+URZ+0x31400], R7 ;  /* 0x03140007020075a7 */ /* 0x0022a400080011ff */
[----:B--2---:R-:W-:Y:S05]  /*35d0*/  @!P0 NANOSLEEP.SYNCS 0x989680 ;  /* 0x009896800000895d */ /* 0x004fea0003900000 */
[----:B------:R-:W2:Y:S02]  /*35e0*/  @!P0 SYNCS.PHASECHK.TRANS64 P0, [R2+URZ+0x31400], R7 ;  /* 0x03140007020085a7 */ /* 0x000ea400080010ff */
[----:B--2---:R-:W-:Y:S05]  /*35f0*/  @!P0 BRA `(.L_x_47) ;  /* 0xfffffffc00f08947 */ /* 0x004fea000383ffff */
[----:B------:R-:W-:Y:S05]  /*3600*/  BRA `(.L_x_48) ;  /* 0xffffffd400c47947 */ /* 0x000fea000383ffff */
.L_x_19:
[----:B------:R-:W-:Y:S02]  /*3610*/  MOV R8, UR10 ;  /* 0x0000000a00087c02 */ /* 0x000fe40008000f00 */
[----:B------:R-:W-:Y:S02]  /*3620*/  MOV R9, UR10 ;  /* 0x0000000a00097c02 */ /* 0x000fe40008000f00 */
[----:B------:R-:W-:-:S07]  /*3630*/  MOV R0, UR9 ;  /* 0x0000000900007c02 */ /* 0x000fce0008000f00 */
.L_x_49:
[----:B-1----:R1:W2:Y:S02]  /*3640*/  SYNCS.PHASECHK.TRANS64.TRYWAIT P0, [R0+URZ+0x31488], R9 ;  /* 0x03148809000075a7 */ /* 0x0022a400080011ff */
[----:B--2---:R-:W-:Y:S05]  /*3650*/  @!P0 NANOSLEEP.SYNCS 0x989680 ;  /* 0x009896800000895d */ /* 0x004fea0003900000 */
[----:B------:R-:W2:Y:S02]  /*3660*/  @!P0 SYNCS.PHASECHK.TRANS64 P0, [R0+URZ+0x31488], R9 ;  /* 0x03148809000085a7 */ /* 0x000ea400080010ff */
[----:B--2---:R-:W-:Y:S05]  /*3670*/  @!P0 BRA `(.L_x_49) ;  /* 0xfffffffc00f08947 */ /* 0x004fea000383ffff */
[----:B------:R-:W-:Y:S05]  /*3680*/  BRA `(.L_x_50) ;  /* 0xffffffd8008c7947 */ /* 0x000fea000383ffff */
.L_x_20:
[----:B------:R-:W-:Y:S02]  /*3690*/  MOV R2, UR10 ;  /* 0x0000000a00027c02 */ /* 0x000fe40008000f00 */
[----:B------:R-:W-:Y:S07]  /*36a0*/  MOV R8, R9 ;  /* 0x0000000900087202 */ /* 0x000fee0000000f00 */
.L_x_51:
[----:B-1----:R1:W2:Y:S02]  /*36b0*/  SYNCS.PHASECHK.TRANS64.TRYWAIT P0, [R2+URZ+0x31450], R9 ;  /* 0x03145009020075a7 */ /* 0x0022a400080011ff */
[----:B--2---:R-:W-:Y:S05]  /*36c0*/  @!P0 NANOSLEEP.SYNCS 0x989680 ;  /* 0x009896800000895d */ /* 0x004fea0003900000 */
[----:B------:R-:W2:Y:S02]  /*36d0*/  @!P0 SYNCS.PHASECHK.TRANS64 P0, [R2+URZ+0x31450], R9 ;  /* 0x03145009020085a7 */ /* 0x000ea400080010ff */
[----:B--2---:R-:W-:Y:S05]  /*36e0*/  @!P0 BRA `(.L_x_51) ;  /* 0xfffffffc00f08947 */ /* 0x004fea000383ffff */
[----:B------:R-:W-:Y:S05]  /*36f0*/  BRA `(.L_x_52) ;  /* 0xffffffd800907947 */ /* 0x000fea000383ffff */
.L_x_22:
[----:B------:R-:W-:Y:S02]  /*3700*/  MOV R2, UR13 ;  /* 0x0000000d00027c02 */ /* 0x000fe40008000f00 */
[----:B------:R-:W-:Y:S07]  /*3710*/  MOV R8, R9 ;  /* 0x0000000900087202 */ /* 0x000fee0000000f00 */
.L_x_53:
[----:B-1----:R1:W2:Y:S02]  /*3720*/  SYNCS.PHASECHK.TRANS64.TRYWAIT P0, [R2+URZ+0x31450], R9 ;  /* 0x03145009020075a7 */ /* 0x0022a400080011ff */
[----:B--2---:R-:W-:Y:S05]  /*3730*/  @!P0 NANOSLEEP.SYNCS 0x989680 ;  /* 0x009896800000895d */ /* 0x004fea0003900000 */
[----:B------:R-:W2:Y:S02]  /*3740*/  @!P0 SYNCS.PHASECHK.TRANS64 P0, [R2+URZ+0x31450], R9 ;  /* 0x03145009020085a7 */ /* 0x000ea400080010ff */
[----:B--2---:R-:W-:Y:S05]  /*3750*/  @!P0 BRA `(.L_x_53) ;  /* 0xfffffffc00f08947 */ /* 0x004fea000383ffff */
[----:B------:R-:W-:Y:S05]  /*3760*/  BRA `(.L_x_54) ;  /* 0xffffffdc00507947 */ /* 0x000fea000383ffff */
.L_x_26:
[----:B------:R-:W-:-:S07]  /*3770*/  MOV R17, R16 ;  /* 0x0000001000117202 */ /* 0x000fce0000000f00 */
.L_x_55:
[----:B-1----:R1:W2:Y:S02]  /*3780*/  SYNCS.PHASECHK.TRANS64.TRYWAIT P0, [R9+URZ+0x28], R17 ;  /* 0x00002811090075a7 */ /* 0x0022a400080011ff */
[----:B--2---:R-:W-:Y:S05]  /*3790*/  @!P0 NANOSLEEP.SYNCS 0x989680 ;  /* 0x009896800000895d */ /* 0x004fea0003900000 */
[----:B------:R-:W2:Y:S02]  /*37a0*/  @!P0 SYNCS.PHASECHK.TRANS64 P0, [R9+URZ+0x28], R17 ;  /* 0x00002811090085a7 */ /* 0x000ea400080010ff */
[----:B--2---:R-:W-:Y:S05]  /*37b0*/  @!P0 BRA `(.L_x_55) ;  /* 0xfffffffc00f08947 */ /* 0x004fea000383ffff */
[----:B------:R-:W-:Y:S05]  /*37c0*/  BRA `(.L_x_56) ;  /* 0xffffffe000c07947 */ /* 0x000fea000383ffff */
.L_x_27:
[-C--:B------:R-:W-:Y:S02]  /*37d0*/  MOV R24, R11.reuse ;  /* 0x0000000b00187202 */ /* 0x080fe40000000f00 */
[----:B------:R-:W-:-:S07]  /*37e0*/  MOV R25, R11 ;  /* 0x0000000b00197202 */ /* 0x000fce0000000f00 */
.L_x_57:
[----:B-1----:R1:W2:Y:S02]  /*37f0*/  SYNCS.PHASECHK.TRANS64.TRYWAIT P1, [R18+URZ+0x28], R25 ;  /* 0x00002819120075a7 */ /* 0x0022a400080211ff */
[----:B--2---:R-:W-:Y:S05]  /*3800*/  @!P1 NANOSLEEP.SYNCS 0x989680 ;  /* 0x009896800000995d */ /* 0x004fea0003900000 */
[----:B------:R-:W2:Y:S02]  /*3810*/  @!P1 SYNCS.PHASECHK.TRANS64 P1, [R18+URZ+0x28], R25 ;  /* 0x00002819120095a7 */ /* 0x000ea400080210ff */
[----:B--2---:R-:W-:Y:S05]  /*3820*/  @!P1 BRA `(.L_x_57) ;  /* 0xfffffffc00f09947 */ /* 0x004fea000383ffff */
[----:B------:R-:W-:Y:S05]  /*3830*/  BRA `(.L_x_58) ;  /* 0xffffffe400787947 */ /* 0x000fea000383ffff */
.L_x_28:
[----:B------:R-:W-:-:S07]  /*3840*/  MOV R10, R11 ;  /* 0x0000000b000a7202 */ /* 0x000fce0000000f00 */
.L_x_59:
[----:B-1----:R1:W2:Y:S02]  /*3850*/  SYNCS.PHASECHK.TRANS64.TRYWAIT P1, [R22+URZ+0x28], R11 ;  /* 0x0000280b160075a7 */ /* 0x0022a400080211ff */
[----:B--2---:R-:W-:Y:S05]  /*3860*/  @!P1 NANOSLEEP.SYNCS 0x989680 ;  /* 0x009896800000995d */ /* 0x004fea0003900000 */
[----:B------:R-:W2:Y:S02]  /*3870*/  @!P1 SYNCS.PHASECHK.TRANS64 P1, [R22+URZ+0x28], R11 ;  /* 0x0000280b160095a7 */ /* 0x000ea400080210ff */
[----:B--2---:R-:W-:Y:S05]  /*3880*/  @!P1 BRA `(.L_x_59) ;  /* 0xfffffffc00f09947 */ /* 0x004fea000383ffff */
[----:B------:R-:W-:Y:S05]  /*3890*/  BRA `(.L_x_60) ;  /* 0xffffffe400e07947 */ /* 0x000fea000383ffff */
.L_x_29:
[-C--:B------:R-:W-:Y:S02]  /*38a0*/  MOV R22, R9.reuse ;  /* 0x0000000900167202 */ /* 0x080fe40000000f00 */
[----:B------:R-:W-:-:S07]  /*38b0*/  MOV R23, R9 ;  /* 0x0000000900177202 */ /* 0x000fce0000000f00 */
.L_x_61:
[----:B-1----:R1:W2:Y:S02]  /*38c0*/  SYNCS.PHASECHK.TRANS64.TRYWAIT P0, [R10+URZ+0x28], R23 ;  /* 0x000028170a0075a7 */ /* 0x0022a400080011ff */
[----:B--2---:R-:W-:Y:S05]  /*38d0*/  @!P0 NANOSLEEP.SYNCS 0x989680 ;  /* 0x009896800000895d */ /* 0x004fea0003900000 */
[----:B------:R-:W2:Y:S02]  /*38e0*/  @!P0 SYNCS.PHASECHK.TRANS64 P0, [R10+URZ+0x28], R23 ;  /* 0x000028170a0085a7 */ /* 0x000ea400080010ff */
[----:B--2---:R-:W-:Y:S05]  /*38f0*/  @!P0 BRA `(.L_x_61) ;  /* 0xfffffffc00f08947 */ /* 0x004fea000383ffff */
[----:B------:R-:W-:Y:S05]  /*3900*/  BRA `(.L_x_62) ;  /* 0xffffffe8002c7947 */ /* 0x000fea000383ffff */
.L_x_34:
[----:B------:R-:W-:-:S07]  /*3910*/  MOV R4, R5 ;  /* 0x0000000500047202 */ /* 0x000fce0000000f00 */
.L_x_63:
[----:B-1----:R1:W2:Y:S02]  /*3920*/  SYNCS.PHASECHK.TRANS64.TRYWAIT P1, [R2+URZ+0x31478], R5 ;  /* 0x03147805020075a7 */ /* 0x0022a400080211ff */
[----:B--2---:R-:W-:Y:S05]  /*3930*/  @!P1 NANOSLEEP.SYNCS 0x989680 ;  /* 0x009896800000995d */ /* 0x004fea0003900000 */
[----:B------:R-:W2:Y:S02]  /*3940*/  @!P1 SYNCS.PHASECHK.TRANS64 P1, [R2+URZ+0x31478], R5 ;  /* 0x03147805020095a7 */ /* 0x000ea400080210ff */
[----:B--2---:R-:W-:Y:S05]  /*3950*/  @!P1 BRA `(.L_x_63) ;  /* 0xfffffffc00f09947 */ /* 0x004fea000383ffff */
[----:B------:R-:W-:Y:S05]  /*3960*/  BRA `(.L_x_64) ;  /* 0xffffffec00987947 */ /* 0x000fea000383ffff */
        .weak           $__internal_0_$__cuda_sm10x_tcgen05_guardrail_trap_col_being_dealloced_not_returned_by_alloc
        .type           $__internal_0_$__cuda_sm10x_tcgen05_guardrail_trap_col_being_dealloced_not_returned_by_alloc,@function
        .size           $__internal_0_$__cuda_sm10x_tcgen05_guardrail_trap_col_being_dealloced_not_returned_by_alloc,($__internal_1_$__cuda_sm10x_tcgen05_guardrail_trap_phase_invalid_during_alloc - $__internal_0_$__cuda_sm10x_tcgen05_guardrail_trap_col_being_dealloced_not_returned_by_alloc)
$__internal_0_$__cuda_sm10x_tcgen05_guardrail_trap_col_being_dealloced_not_returned_by_alloc:
[----:B------:R-:W-:Y:S05]  /*3970*/  BPT.TRAP 0x1 ;  /* 0x000000040000795c */ /* 0x000fea0000300000 */
[----:B------:R-:W-:-:S04]  /*3980*/  HFMA2 R3, -RZ, RZ, 0, 0 ;  /* 0x00000000ff037431 */ /* 0x000fc800000001ff */
[----:B------:R-:W-:Y:S05]  /*3990*/  RET.REL.NODEC R2 `(_ZN9deep_gemm24sm100_fp8_gemm_1d1d_implILN4cute4UMMA5MajorE0ELS3_0ELj0ELj4096ELj7168ELj128ELj128ELj128ELj1ELj128ELj128ELj128ELj5ELj128ELj128ELj1ELb0ELj144ELNS_8GemmTypeE0ELb0EN7cutlass10bfloat16_tENS_16EpilogueIdentityEEEvPijjj14CUtensorMap_stS9_S9_S9_S9_) ;  /* 0xffffffc402987950 */ /* 0x000fea0003c3ffff */
        .weak           $__internal_1_$__cuda_sm10x_tcgen05_guardrail_trap_phase_invalid_during_alloc
        .type           $__internal_1_$__cuda_sm10x_tcgen05_guardrail_trap_phase_invalid_during_alloc,@function
        .size           $__internal_1_$__cuda_sm10x_tcgen05_guardrail_trap_phase_invalid_during_alloc,($__internal_2_$__cuda_sm10x_tcgen05_guardrail_trap_unallocated_columns_being_dealloced - $__internal_1_$__cuda_sm10x_tcgen05_guardrail_trap_phase_invalid_during_alloc)
$__internal_1_$__cuda_sm10x_tcgen05_guardrail_trap_phase_invalid_during_alloc:
[----:B------:R-:W-:Y:S05]  /*39a0*/  BPT.TRAP 0x1 ;  /* 0x000000040000795c */ /* 0x000fea0000300000 */
[----:B------:R-:W-:-:S04]  /*39b0*/  MOV R5, 0x0 ;  /* 0x0000000000057802 */ /* 0x000fc80000000f00 */
[----:B------:R-:W-:Y:S05]  /*39c0*/  RET.REL.NODEC R4 `(_ZN9deep_gemm24sm100_fp8_gemm_1d1d_implILN4cute4UMMA5MajorE0ELS3_0ELj0ELj4096ELj7168ELj128ELj128ELj128ELj1ELj128ELj128ELj128ELj5ELj128ELj128ELj1ELb0ELj144ELNS_8GemmTypeE0ELb0EN7cutlass10bfloat16_tENS_16EpilogueIdentityEEEvPijjj14CUtensorMap_stS9_S9_S9_S9_) ;  /* 0xffffffc4048c7950 */ /* 0x000fea0003c3ffff */
        .weak           $__internal_2_$__cuda_sm10x_tcgen05_guardrail_trap_unallocated_columns_being_dealloced
        .type           $__internal_2_$__cuda_sm10x_tcgen05_guardrail_trap_unallocated_columns_being_dealloced,@function
        .size           $__internal_2_$__cuda_sm10x_tcgen05_guardrail_trap_unallocated_columns_being_dealloced,($__internal_3_$__cuda_sm20_div_u16 - $__internal_2_$__cuda_sm10x_tcgen05_guardrail_trap_unallocated_columns_being_dealloced)
$__internal_2_$__cuda_sm10x_tcgen05_guardrail_trap_unallocated_columns_being_dealloced:
[----:B------:R-:W-:Y:S05]  /*39d0*/  BPT.TRAP 0x1 ;  /* 0x000000040000795c */ /* 0x000fea0000300000 */
[----:B------:R-:W-:-:S04]  /*39e0*/  HFMA2 R3, -RZ, RZ, 0, 0 ;  /* 0x00000000ff037431 */ /* 0x000fc800000001ff */
[----:B------:R-:W-:Y:S05]  /*39f0*/  RET.REL.NODEC R2 `(_ZN9deep_gemm24sm100_fp8_gemm_1d1d_implILN4cute4UMMA5MajorE0ELS3_0ELj0ELj4096ELj7168ELj128ELj128ELj128ELj1ELj128ELj128ELj128ELj5ELj128ELj128ELj1ELb0ELj144ELNS_8GemmTypeE0ELb0EN7cutlass10bfloat16_tENS_16EpilogueIdentityEEEvPijjj14CUtensorMap_stS9_S9_S9_S9_) ;  /* 0xffffffc402807950 */ /* 0x000fea0003c3ffff */
        .weak           $__internal_3_$__cuda_sm20_div_u16
        .type           $__internal_3_$__cuda_sm20_div_u16,@function
        .size           $__internal_3_$__cuda_sm20_div_u16,(.L_x_69 - $__internal_3_$__cuda_sm20_div_u16)
$__internal_3_$__cuda_sm20_div_u16:
[----:B------:R-:W1:Y:S01]  /*3a00*/  I2F.U16 R5, R49 ;  /* 0x0000003100057306 */ /* 0x000e620000101000 */
[----:B------:R-:W-:Y:S02]  /*3a10*/  IMAD.MOV.U32 R4, RZ, RZ, 0x4b800000 ;  /* 0x4b800000ff047424 */ /* 0x000fe400078e00ff */
[----:B------:R-:W-:Y:S02]  /*3a20*/  HFMA2 R9, -RZ, RZ, 0, 0 ;  /* 0x00000000ff097431 */ /* 0x000fe400000001ff */
[----:B------:R-:W-:-:S03]  /*3a30*/  IMAD.MOV.U32 R8, RZ, RZ, R2 ;  /* 0x000000ffff087224 */ /* 0x000fc600078e0002 */
[----:B------:R-:W-:Y:S01]  /*3a40*/  I2F.U16.RZ R6, R34 ;  /* 0x0000002200067306 */ /* 0x000fe2000010d000 */
[C---:B-1----:R-:W-:Y:S02]  /*3a50*/  FSETP.GEU.AND P1, PT, |R5|.reuse, 1.175494350822287508e-38, PT ;  /* 0x008000000500780b */ /* 0x042fe40003f2e200 */
[----:B------:R-:W-:Y:S02]  /*3a60*/  FSETP.GT.AND P3, PT, |R5|, 8.50705917302346158658e+37, PT ;  /* 0x7e8000000500780b */ /* 0x000fe40003f64200 */
[----:B------:R-:W-:Y:S02]  /*3a70*/  FSEL R4, R4, 1, !P1 ;  /* 0x3f80000004047808 */ /* 0x000fe40004800000 */
[----:B------:R-:W-:Y:S02]  /*3a80*/  ISETP.NE.U32.AND P1, PT, R49, RZ, PT ;  /* 0x000000ff3100720c */ /* 0x000fe40003f25070 */
[----:B------:R-:W-:-:S05]  /*3a90*/  FSEL R4, R4, 0.25, !P3 ;  /* 0x3e80000004047808 */ /* 0x000fca0005800000 */
[----:B------:R-:W-:-:S06]  /*3aa0*/  FMUL R5, R5, R4 ;  /* 0x0000000405057220 */ /* 0x000fcc0000400000 */
[----:B------:R-:W1:Y:S02]  /*3ab0*/  MUFU.RCP R5, R5 ;  /* 0x0000000500057308 */ /* 0x000e640000001000 */
[----:B-1----:R-:W-:-:S04]  /*3ac0*/  FMUL R7, R4, R5 ;  /* 0x0000000504077220 */ /* 0x002fc80000400000 */
[----:B------:R-:W-:-:S04]  /*3ad0*/  VIADD R7, R7, 0x2 ;  /* 0x0000000207077836 */ /* 0x000fc80000000000 */
[----:B------:R-:W-:-:S04]  /*3ae0*/  FMUL.RZ R6, R6, R7 ;  /* 0x0000000706067220 */ /* 0x000fc8000040c000 */
[----:B------:R-:W1:Y:S02]  /*3af0*/  F2I.U32.TRUNC.NTZ R48, R6 ;  /* 0x0000000600307305 */ /* 0x000e64000020f000 */
[----:B-1----:R-:W-:Y:S02]  /*3b00*/  LOP3.LUT R48, R48, 0xffff, RZ, 0xc0, !PT ;  /* 0x0000ffff30307812 */ /* 0x002fe400078ec0ff */
[----:B------:R-:W-:Y:S01]  /*3b10*/  @!P1 MOV R48, 0xffffffff ;  /* 0xffffffff00309802 */ /* 0x000fe20000000f00 */
[----:B------:R-:W-:Y:S06]  /*3b20*/  RET.REL.NODEC R8 `(_ZN9deep_gemm24sm100_fp8_gemm_1d1d_implILN4cute4UMMA5MajorE0ELS3_0ELj0ELj4096ELj7168ELj128ELj128ELj128ELj1ELj128ELj128ELj128ELj5ELj128ELj128ELj1ELb0ELj144ELNS_8GemmTypeE0ELb0EN7cutlass10bfloat16_tENS_16EpilogueIdentityEEEvPijjj14CUtensorMap_stS9_S9_S9_S9_) ;  /* 0xffffffc408347950 */ /* 0x000fec0003c3ffff */
.L_x_65:
[----:B------:R-:W-:-:S00]  /*3b30*/  BRA `(.L_x_65) ;  /* 0xfffffffc00fc7947 */ /* 0x000fc0000383ffff */
[----:B------:R-:W-:-:S00]  /*3b40*/  NOP ;  /* 0x0000000000007918 */ /* 0x000fc00000000000 */
        /* <DEDUP_REMOVED lines=11> */
.L_x_69:


//--------------------- .nv.shared._ZN9deep_gemm24sm100_fp8_gemm_1d1d_implILN4cute4UMMA5MajorE0ELS3_0ELj0ELj4096ELj7168ELj128ELj128ELj128ELj1ELj128ELj128ELj128ELj5ELj128ELj128ELj1ELb0ELj144ELNS_8GemmTypeE0ELb0EN7cutlass10bfloat16_tENS_16EpilogueIdentityEEEvPijjj14CUtensorMap_stS9_S9_S9_S9_ --------------------------
	.section	.nv.shared._ZN9deep_gemm24sm100_fp8_gemm_1d1d_implILN4cute4UMMA5MajorE0ELS3_0ELj0ELj4096ELj7168ELj128ELj128ELj128ELj1ELj128ELj128ELj128ELj5ELj128ELj128ELj1ELb0ELj144ELNS_8GemmTypeE0ELb0EN7cutlass10bfloat16_tENS_16EpilogueIdentityEEEvPijjj14CUtensorMap_stS9_S9_S9_S9_,"aw",@nobits
	.sectionflags	@""
	.align	1024
	.zero		1024


//--------------------- .nv.shared.reserved.0     --------------------------
	.section	.nv.shared.reserved.0,"aw",@nobits
	.align	8
	.weak		__nv_reservedSMEM_offset_0_alias
	.size		__nv_reservedSMEM_offset_0_alias, 0, 64
	.other		__nv_reservedSMEM_offset_0_alias,@"STO_CUDA_RESERVED_SHARED STV_DEFAULT"
__nv_reservedSMEM_offset_0_alias:
	.zero		0
.nv.shared.reserved.0:
	.zero		64
	.weak		__nv_reservedSMEM_allocation_phase
	.type		__nv_reservedSMEM_allocation_phase,@object
	.size		__nv_reservedSMEM_allocation_phase,(.L_0 - __nv_reservedSMEM_allocation_phase)
__nv_reservedSMEM_allocation_phase:
	.zero		1
.L_0:
	.zero		7
	.weak		__nv_reservedSMEM_devtool_atexit_pc
	.type		__nv_reservedSMEM_devtool_atexit_pc,@object
	.size		__nv_reservedSMEM_devtool_atexit_pc,(__nv_reservedSMEM_allocation_mask - __nv_reservedSMEM_devtool_atexit_pc)
__nv_reservedSMEM_devtool_atexit_pc:
	.zero		8
	.weak		__nv_reservedSMEM_allocation_mask
	.type		__nv_reservedSMEM_allocation_mask,@object
	.size		__nv_reservedSMEM_allocation_mask,(.L_2 - __nv_reservedSMEM_allocation_mask)
__nv_reservedSMEM_allocation_mask:
	.zero		4
.L_2:


//--------------------- .nv.global                --------------------------
	.section	.nv.global,"aw",@nobits
.nv.global:
	.type		_ZN45_INTERNAL_61810737_9_kernel_cu_089bd3bb_923994cute1_E,@object
	.size		_ZN45_INTERNAL_61810737_9_kernel_cu_089bd3bb_923994cute1_E,(_ZN45_INTERNAL_61810737_9_kernel_cu_089bd3bb_923994cuda3std3__45__cpo6cbeginE - _ZN45_INTERNAL_61810737_9_kernel_cu_089bd3bb_923994cute1_E)
_ZN45_INTERNAL_61810737_9_kernel_cu_089bd3bb_923994cute1_E:
	.zero		1
	.type		_ZN45_INTERNAL_61810737_9_kernel_cu_089bd3bb_923994cuda3std3__45__cpo6cbeginE,@object
	.size		_ZN45_INTERNAL_61810737_9_kernel_cu_089bd3bb_923994cuda3std3__45__cpo6cbeginE,(_ZN45_INTERNAL_61810737_9_kernel_cu_089bd3bb_923994cuda3std3__48in_placeE - _ZN45_INTERNAL_61810737_9_kernel_cu_089bd3bb_923994cuda3std3__45__cpo6cbeginE)
_ZN45_INTERNAL_61810737_9_kernel_cu_089bd3bb_923994cuda3std3__45__cpo6cbeginE:
	.zero		1
	.type		_ZN45_INTERNAL_61810737_9_kernel_cu_089bd3bb_923994cuda3std3__48in_placeE,@object
	.size		_ZN45_INTERNAL_61810737_9_kernel_cu_089bd3bb_923994cuda3std3__48in_placeE,(_ZN45_INTERNAL_61810737_9_kernel_cu_089bd3bb_923994cuda3std6ranges3__45__cpo9iter_moveE - _ZN45_INTERNAL_61810737_9_kernel_cu_089bd3bb_923994cuda3std3__48in_placeE)
_ZN45_INTERNAL_61810737_9_kernel_cu_089bd3bb_923994cuda3std3__48in_placeE:
	.zero		1
	.type		_ZN45_INTERNAL_61810737_9_kernel_cu_089bd3bb_923994cuda3std6ranges3__45__cpo9iter_moveE,@object
	.size		_ZN45_INTERNAL_61810737_9_kernel_cu_089bd3bb_923994cuda3std6ranges3__45__cpo9iter_moveE,(_ZN45_INTERNAL_61810737_9_kernel_cu_089bd3bb_923994cuda3std3__45__cpo5beginE - _ZN45_INTERNAL_61810737_9_kernel_cu_089bd3bb_923994cuda3std6ranges3__45__cpo9iter_moveE)
_ZN45_INTERNAL_61810737_9_kernel_cu_089bd3bb_923994cuda3std6ranges3__45__cpo9iter_moveE:
	.zero		1
	.type		_ZN45_INTERNAL_61810737_9_kernel_cu_089bd3bb_923994cuda3std3__45__cpo5beginE,@object
	.size		_ZN45_INTERNAL_61810737_9_kernel_cu_089bd3bb_923994cuda3std3__45__cpo5beginE,(_ZN45_INTERNAL_61810737_9_kernel_cu_089bd3bb_923994cuda3std3__447_GLOBAL__N__61810737_9_kernel_cu_089bd3bb_923996ignoreE - _ZN45_INTERNAL_61810737_9_kernel_cu_089bd3bb_923994cuda3std3__45__cpo5beginE)
_ZN45_INTERNAL_61810737_9_kernel_cu_089bd3bb_923994cuda3std3__45__cpo5beginE:
	.zero		1
	.type		_ZN45_INTERNAL_61810737_9_kernel_cu_089bd3bb_923994cuda3std3__447_GLOBAL__N__61810737_9_kernel_cu_089bd3bb_923996ignoreE,@object
	.size		_ZN45_INTERNAL_61810737_9_kernel_cu_089bd3bb_923994cuda3std3__447_GLOBAL__N__61810737_9_kernel_cu_089bd3bb_923996ignoreE,(_ZN45_INTERNAL_61810737_9_kernel_cu_089bd3bb_923994cute7productE - _ZN45_INTERNAL_61810737_9_kernel_cu_089bd3bb_923994cuda3std3__447_GLOBAL__N__61810737_9_kernel_cu_089bd3bb_923996ignoreE)
_ZN45_INTERNAL_61810737_9_kernel_cu_089bd3bb_923994cuda3std3__447_GLOBAL__N__61810737_9_kernel_cu_089bd3bb_923996ignoreE:
	.zero		1
	.type		_ZN45_INTERNAL_61810737_9_kernel_cu_089bd3bb_923994cute7productE,@object
	.size		_ZN45_INTERNAL_61810737_9_kernel_cu_089bd3bb_923994cute7productE,(_ZN45_INTERNAL_61810737_9_kernel_cu_089bd3bb_923994cuda3std3__45__cpo3endE - _ZN45_INTERNAL_61810737_9_kernel_cu_089bd3bb_923994cute7productE)
_ZN45_INTERNAL_61810737_9_kernel_cu_089bd3bb_923994cute7productE:
	.zero		1
	.type		_ZN45_INTERNAL_61810737_9_kernel_cu_089bd3bb_923994cuda3std3__45__cpo3endE,@object
	.size		_ZN45_INTERNAL_61810737_9_kernel_cu_089bd3bb_923994cuda3std3__45__cpo3endE,(_ZN45_INTERNAL_61810737_9_kernel_cu_089bd3bb_923994cuda3std3__419piecewise_constructE - _ZN45_INTERNAL_61810737_9_kernel_cu_089bd3bb_923994cuda3std3__45__cpo3endE)
_ZN45_INTERNAL_61810737_9_kernel_cu_089bd3bb_923994cuda3std3__45__cpo3endE:
	.zero		1
	.type		_ZN45_INTERNAL_61810737_9_kernel_cu_089bd3bb_923994cuda3std3__419piecewise_constructE,@object
	.size		_ZN45_INTERNAL_61810737_9_kernel_cu_089bd3bb_923994cuda3std3__419piecewise_constructE,(_ZN45_INTERNAL_61810737_9_kernel_cu_089bd3bb_923994cuda3std3__45__cpo4cendE - _ZN45_INTERNAL_61810737_9_kernel_cu_089bd3bb_923994cuda3std3__419piecewise_constructE)
_ZN45_INTERNAL_61810737_9_kernel_cu_089bd3bb_923994cuda3std3__419piecewise_constructE:
	.zero		1
	.type		_ZN45_INTERNAL_61810737_9_kernel_cu_089bd3bb_923994cuda3std3__45__cpo4cendE,@object
	.size		_ZN45_INTERNAL_61810737_9_kernel_cu_089bd3bb_923994cuda3std3__45__cpo4cendE,(_ZN45_INTERNAL_61810737_9_kernel_cu_089bd3bb_923994cuda3std6ranges3__45__cpo4swapE - _ZN45_INTERNAL_61810737_9_kernel_cu_089bd3bb_923994cuda3std3__45__cpo4cendE)
_ZN45_INTERNAL_61810737_9_kernel_cu_089bd3bb_923994cuda3std3__45__cpo4cendE:
	.zero		1
	.type		_ZN45_INTERNAL_61810737_9_kernel_cu_089bd3bb_923994cuda3std6ranges3__45__cpo4swapE,@object
	.size		_ZN45_INTERNAL_61810737_9_kernel_cu_089bd3bb_923994cuda3std6ranges3__45__cpo4swapE,(.L_10 - _ZN45_INTERNAL_61810737_9_kernel_cu_089bd3bb_923994cuda3std6ranges3__45__cpo4swapE)
_ZN45_INTERNAL_61810737_9_kernel_cu_089bd3bb_923994cuda3std6ranges3__45__cpo4swapE:
	.zero		1
.L_10:


//--------------------- .nv.constant0._ZN9deep_gemm24sm100_fp8_gemm_1d1d_implILN4cute4UMMA5MajorE0ELS3_0ELj0ELj4096ELj7168ELj128ELj128ELj128ELj1ELj128ELj128ELj128ELj5ELj128ELj128ELj1ELb0ELj144ELNS_8GemmTypeE0ELb0EN7cutlass10bfloat16_tENS_16EpilogueIdentityEEEvPijjj14CUtensorMap_stS9_S9_S9_S9_ --------------------------
	.section	.nv.constant0._ZN9deep_gemm24sm100_fp8_gemm_1d1d_implILN4cute4UMMA5MajorE0ELS3_0ELj0ELj4096ELj7168ELj128ELj128ELj128ELj1ELj128ELj128ELj128ELj5ELj128ELj128ELj1ELb0ELj144ELNS_8GemmTypeE0ELb0EN7cutlass10bfloat16_tENS_16EpilogueIdentityEEEvPijjj14CUtensorMap_stS9_S9_S9_S9_,"a",@progbits
	.sectionflags	@""
	.align	4
.nv.constant0._ZN9deep_gemm24sm100_fp8_gemm_1d1d_implILN4cute4UMMA5MajorE0ELS3_0ELj0ELj4096ELj7168ELj128ELj128ELj128ELj1ELj128ELj128ELj128ELj5ELj128ELj128ELj1ELb0ELj144ELNS_8GemmTypeE0ELb0EN7cutlass10bfloat16_tENS_16EpilogueIdentityEEEvPijjj14CUtensorMap_stS9_S9_S9_S9_:
	.zero		1600


//--------------------- SYMBOLS --------------------------

	.type		.nv.reservedSmem.offset0,@object
	.size		.nv.reservedSmem.offset0,0x4
	.type		.nv.reservedSmem.cap,@object
	.size		.nv.reservedSmem.cap,0x4
